	.target	sm_100a

	.elftype	@"ET_EXEC"


//--------------------- .note.nv.tkinfo           --------------------------
	.section	.note.nv.tkinfo,"",@"SHT_NOTE"
	.sectionflags	@"SHF_NOTE_NV_TKINFO"
	.tkinfo
        /*0018*/ 	.word	0x00000002
        /*0030*/ 	.string	""
        /*0030*/ 	.string	"ptxas"
        /*0030*/ 	.string	"Cuda compilation tools, release 13.0, V13.0.88"
        /*0030*/ 	.string	"Build cuda_13.0.r13.0/compiler.36424714_0"
        /*0030*/ 	.string	"-arch sm_100a -m 64 "



//--------------------- .note.nv.cuinfo           --------------------------
	.section	.note.nv.cuinfo,"",@"SHT_NOTE"
	.sectionflags	@"SHF_NOTE_NV_CUINFO"
        /*0018*/ 	.short	0x0002
        /*001a*/ 	.short	0x0064
        /*001c*/ 	.short	0x0082
	.zero		2


//--------------------- .nv.info                  --------------------------
	.section	.nv.info,"",@"SHT_CUDA_INFO"
	.align	4


	//----- nvinfo : EIATTR_REGCOUNT
	.align		4
        /*0000*/ 	.byte	0x04, 0x2f
        /*0002*/ 	.short	(.L_19 - .L_18)
	.align		4
.L_18:
        /*0004*/ 	.word	index@(_ZN7cutlass13device_kernelINS_4gemm6kernel13GemmUniversalIN4cute5tupleIJiiiiEEENS1_10collective13CollectiveMmaINS1_35MainloopSm100TmaUmmaWarpSpecializedILi2ELi2ELi2ENS5_IJNS4_1CILi2EEESB_NSA_ILi1EEEEEEEENS5_IJNSA_ILi256EEESF_NSA_ILi64EEEEEEfNS5_IJlSC_lEEEfSI_NS4_8TiledMMAINS4_8MMA_AtomIJNS4_23SM100_MMA_TF32_2x1SM_SSINS_10tfloat32_tESM_fLi256ELi256ELNS4_4UMMA5MajorE0ELSO_0ELNSN_7ScaleInE0ELSP_0EEEEEENS4_6LayoutINS5_IJSC_SC_SC_EEENS5_IJNSA_ILi0EEESU_SU_EEEEENS5_IJNS4_10UnderscoreESX_SX_EEEEENS4_28SM100_TMA_2SM_LOAD_MULTICASTENS4_14ComposedLayoutINS4_7SwizzleILi3ELi4ELi3EEENS4_18smem_ptr_flag_bitsILi32EEENSS_INS5_IJNSA_ILi8EEENSA_ILi32EEEEEENS5_IJS17_SC_EEEEEEEvNS4_8identityENS4_18SM100_TMA_2SM_LOADES1B_vS1C_EENS_8epilogue10collective18CollectiveEpilogueINS1F_23Sm100TmaWarpSpecializedILi4ELi2ELi32ELb1ELb0EEEJNS5_IJNSA_ILi128EEESF_SG_EEENS5_IJNSS_IS1K_SC_EENSS_IS17_SC_EEEEEfSI_fSI_NS1F_6fusion15FusionCallbacksIS1J_NS1P_17LinearCombinationIffffLNS_15FloatRoundStyleE2EEES1L_S1O_JEEENS4_5SM1004TMEM4LOAD26SM100_TMEM_LOAD_32dp32b32xENS4_13SM90_TMA_LOADES1B_NS4_39AutoVectorizingCopyWithAssumedAlignmentILi128EEENS4_14SM90_TMA_STOREES1B_S21_S21_EEEvvEEEEvNT_6ParamsE)
        /*0008*/ 	.word	0x00000078


	//----- nvinfo : EIATTR_FRAME_SIZE
	.align		4
.L_19:
        /*000c*/ 	.byte	0x04, 0x11
        /*000e*/ 	.short	(.L_21 - .L_20)
	.align		4
.L_20:
        /*0010*/ 	.word	index@($__internal_2_$__cuda_sm10x_tcgen05_guardrail_trap_unallocated_columns_being_dealloced)
        /*0014*/ 	.word	0x00000000


	//----- nvinfo : EIATTR_FRAME_SIZE
	.align		4
.L_21:
        /*0018*/ 	.byte	0x04, 0x11
        /*001a*/ 	.short	(.L_23 - .L_22)
	.align		4
.L_22:
        /*001c*/ 	.word	index@($__internal_1_$__cuda_sm10x_tcgen05_guardrail_trap_phase_invalid_during_alloc)
        /*0020*/ 	.word	0x00000000


	//----- nvinfo : EIATTR_FRAME_SIZE
	.align		4
.L_23:
        /*0024*/ 	.byte	0x04, 0x11
        /*0026*/ 	.short	(.L_25 - .L_24)
	.align		4
.L_24:
        /*0028*/ 	.word	index@($__internal_0_$__cuda_sm10x_tcgen05_guardrail_trap_col_being_dealloced_not_returned_by_alloc)
        /*002c*/ 	.word	0x00000000


	//----- nvinfo : EIATTR_FRAME_SIZE
	.align		4
.L_25:
        /*0030*/ 	.byte	0x04, 0x11
        /*0032*/ 	.short	(.L_27 - .L_26)
	.align		4
.L_26:
        /*0034*/ 	.word	index@(_ZN7cutlass13device_kernelINS_4gemm6kernel13GemmUniversalIN4cute5tupleIJiiiiEEENS1_10collective13CollectiveMmaINS1_35MainloopSm100TmaUmmaWarpSpecializedILi2ELi2ELi2ENS5_IJNS4_1CILi2EEESB_NSA_ILi1EEEEEEEENS5_IJNSA_ILi256EEESF_NSA_ILi64EEEEEEfNS5_IJlSC_lEEEfSI_NS4_8TiledMMAINS4_8MMA_AtomIJNS4_23SM100_MMA_TF32_2x1SM_SSINS_10tfloat32_tESM_fLi256ELi256ELNS4_4UMMA5MajorE0ELSO_0ELNSN_7ScaleInE0ELSP_0EEEEEENS4_6LayoutINS5_IJSC_SC_SC_EEENS5_IJNSA_ILi0EEESU_SU_EEEEENS5_IJNS4_10UnderscoreESX_SX_EEEEENS4_28SM100_TMA_2SM_LOAD_MULTICASTENS4_14ComposedLayoutINS4_7SwizzleILi3ELi4ELi3EEENS4_18smem_ptr_flag_bitsILi32EEENSS_INS5_IJNSA_ILi8EEENSA_ILi32EEEEEENS5_IJS17_SC_EEEEEEEvNS4_8identityENS4_18SM100_TMA_2SM_LOADES1B_vS1C_EENS_8epilogue10collective18CollectiveEpilogueINS1F_23Sm100TmaWarpSpecializedILi4ELi2ELi32ELb1ELb0EEEJNS5_IJNSA_ILi128EEESF_SG_EEENS5_IJNSS_IS1K_SC_EENSS_IS17_SC_EEEEEfSI_fSI_NS1F_6fusion15FusionCallbacksIS1J_NS1P_17LinearCombinationIffffLNS_15FloatRoundStyleE2EEES1L_S1O_JEEENS4_5SM1004TMEM4LOAD26SM100_TMEM_LOAD_32dp32b32xENS4_13SM90_TMA_LOADES1B_NS4_39AutoVectorizingCopyWithAssumedAlignmentILi128EEENS4_14SM90_TMA_STOREES1B_S21_S21_EEEvvEEEEvNT_6ParamsE)
        /*0038*/ 	.word	0x00000000


	//----- nvinfo : EIATTR_MIN_STACK_SIZE
	.align		4
.L_27:
        /*003c*/ 	.byte	0x04, 0x12
        /*003e*/ 	.short	(.L_29 - .L_28)
	.align		4
.L_28:
        /*0040*/ 	.word	index@(_ZN7cutlass13device_kernelINS_4gemm6kernel13GemmUniversalIN4cute5tupleIJiiiiEEENS1_10collective13CollectiveMmaINS1_35MainloopSm100TmaUmmaWarpSpecializedILi2ELi2ELi2ENS5_IJNS4_1CILi2EEESB_NSA_ILi1EEEEEEEENS5_IJNSA_ILi256EEESF_NSA_ILi64EEEEEEfNS5_IJlSC_lEEEfSI_NS4_8TiledMMAINS4_8MMA_AtomIJNS4_23SM100_MMA_TF32_2x1SM_SSINS_10tfloat32_tESM_fLi256ELi256ELNS4_4UMMA5MajorE0ELSO_0ELNSN_7ScaleInE0ELSP_0EEEEEENS4_6LayoutINS5_IJSC_SC_SC_EEENS5_IJNSA_ILi0EEESU_SU_EEEEENS5_IJNS4_10UnderscoreESX_SX_EEEEENS4_28SM100_TMA_2SM_LOAD_MULTICASTENS4_14ComposedLayoutINS4_7SwizzleILi3ELi4ELi3EEENS4_18smem_ptr_flag_bitsILi32EEENSS_INS5_IJNSA_ILi8EEENSA_ILi32EEEEEENS5_IJS17_SC_EEEEEEEvNS4_8identityENS4_18SM100_TMA_2SM_LOADES1B_vS1C_EENS_8epilogue10collective18CollectiveEpilogueINS1F_23Sm100TmaWarpSpecializedILi4ELi2ELi32ELb1ELb0EEEJNS5_IJNSA_ILi128EEESF_SG_EEENS5_IJNSS_IS1K_SC_EENSS_IS17_SC_EEEEEfSI_fSI_NS1F_6fusion15FusionCallbacksIS1J_NS1P_17LinearCombinationIffffLNS_15FloatRoundStyleE2EEES1L_S1O_JEEENS4_5SM1004TMEM4LOAD26SM100_TMEM_LOAD_32dp32b32xENS4_13SM90_TMA_LOADES1B_NS4_39AutoVectorizingCopyWithAssumedAlignmentILi128EEENS4_14SM90_TMA_STOREES1B_S21_S21_EEEvvEEEEvNT_6ParamsE)
        /*0044*/ 	.word	0x00000000
.L_29:


//--------------------- .nv.compat                --------------------------
	.section	.nv.compat,"",@"SHT_CUDA_COMPAT_INFO"
	.align	4
        /*0000*/ 	.byte	0x02, 0x09, 0x01, 0x00, 0x02, 0x02, 0x02, 0x00, 0x02, 0x05, 0x05, 0x00, 0x03, 0x07, 0x01, 0x01
        /*0010*/ 	.byte	0x02, 0x03, 0x01, 0x00, 0x02, 0x06, 0x01, 0x00, 0x04, 0x0b, 0x08, 0x00, 0x09, 0x00, 0x00, 0x00
        /*0020*/ 	.byte	0x00, 0x00, 0x00, 0x00


//--------------------- .nv.info._ZN7cutlass13device_kernelINS_4gemm6kernel13GemmUniversalIN4cute5tupleIJiiiiEEENS1_10collective13CollectiveMmaINS1_35MainloopSm100TmaUmmaWarpSpecializedILi2ELi2ELi2ENS5_IJNS4_1CILi2EEESB_NSA_ILi1EEEEEEEENS5_IJNSA_ILi256EEESF_NSA_ILi64EEEEEEfNS5_IJlSC_lEEEfSI_NS4_8TiledMMAINS4_8MMA_AtomIJNS4_23SM100_MMA_TF32_2x1SM_SSINS_10tfloat32_tESM_fLi256ELi256ELNS4_4UMMA5MajorE0ELSO_0ELNSN_7ScaleInE0ELSP_0EEEEEENS4_6LayoutINS5_IJSC_SC_SC_EEENS5_IJNSA_ILi0EEESU_SU_EEEEENS5_IJNS4_10UnderscoreESX_SX_EEEEENS4_28SM100_TMA_2SM_LOAD_MULTICASTENS4_14ComposedLayoutINS4_7SwizzleILi3ELi4ELi3EEENS4_18smem_ptr_flag_bitsILi32EEENSS_INS5_IJNSA_ILi8EEENSA_ILi32EEEEEENS5_IJS17_SC_EEEEEEEvNS4_8identityENS4_18SM100_TMA_2SM_LOADES1B_vS1C_EENS_8epilogue10collective18CollectiveEpilogueINS1F_23Sm100TmaWarpSpecializedILi4ELi2ELi32ELb1ELb0EEEJNS5_IJNSA_ILi128EEESF_SG_EEENS5_IJNSS_IS1K_SC_EENSS_IS17_SC_EEEEEfSI_fSI_NS1F_6fusion15FusionCallbacksIS1J_NS1P_17LinearCombinationIffffLNS_15FloatRoundStyleE2EEES1L_S1O_JEEENS4_5SM1004TMEM4LOAD26SM100_TMEM_LOAD_32dp32b32xENS4_13SM90_TMA_LOADES1B_NS4_39AutoVectorizingCopyWithAssumedAlignmentILi128EEENS4_14SM90_TMA_STOREES1B_S21_S21_EEEvvEEEEvNT_6ParamsE --------------------------
	.section	.nv.info._ZN7cutlass13device_kernelINS_4gemm6kernel13GemmUniversalIN4cute5tupleIJiiiiEEENS1_10collective13CollectiveMmaINS1_35MainloopSm100TmaUmmaWarpSpecializedILi2ELi2ELi2ENS5_IJNS4_1CILi2EEESB_NSA_ILi1EEEEEEEENS5_IJNSA_ILi256EEESF_NSA_ILi64EEEEEEfNS5_IJlSC_lEEEfSI_NS4_8TiledMMAINS4_8MMA_AtomIJNS4_23SM100_MMA_TF32_2x1SM_SSINS_10tfloat32_tESM_fLi256ELi256ELNS4_4UMMA5MajorE0ELSO_0ELNSN_7ScaleInE0ELSP_0EEEEEENS4_6LayoutINS5_IJSC_SC_SC_EEENS5_IJNSA_ILi0EEESU_SU_EEEEENS5_IJNS4_10UnderscoreESX_SX_EEEEENS4_28SM100_TMA_2SM_LOAD_MULTICASTENS4_14ComposedLayoutINS4_7SwizzleILi3ELi4ELi3EEENS4_18smem_ptr_flag_bitsILi32EEENSS_INS5_IJNSA_ILi8EEENSA_ILi32EEEEEENS5_IJS17_SC_EEEEEEEvNS4_8identityENS4_18SM100_TMA_2SM_LOADES1B_vS1C_EENS_8epilogue10collective18CollectiveEpilogueINS1F_23Sm100TmaWarpSpecializedILi4ELi2ELi32ELb1ELb0EEEJNS5_IJNSA_ILi128EEESF_SG_EEENS5_IJNSS_IS1K_SC_EENSS_IS17_SC_EEEEEfSI_fSI_NS1F_6fusion15FusionCallbacksIS1J_NS1P_17LinearCombinationIffffLNS_15FloatRoundStyleE2EEES1L_S1O_JEEENS4_5SM1004TMEM4LOAD26SM100_TMEM_LOAD_32dp32b32xENS4_13SM90_TMA_LOADES1B_NS4_39AutoVectorizingCopyWithAssumedAlignmentILi128EEENS4_14SM90_TMA_STOREES1B_S21_S21_EEEvvEEEEvNT_6ParamsE,"",@"SHT_CUDA_INFO"
	.sectionflags	@""
	.align	4


	//----- nvinfo : EIATTR_CUDA_API_VERSION
	.align		4
        /*0000*/ 	.byte	0x04, 0x37
        /*0002*/ 	.short	(.L_31 - .L_30)
.L_30:
        /*0004*/ 	.word	0x00000082


	//----- nvinfo : EIATTR_KPARAM_INFO
	.align		4
.L_31:
        /*0008*/ 	.byte	0x04, 0x17
        /*000a*/ 	.short	(.L_33 - .L_32)
.L_32:
        /*000c*/ 	.word	0x00000000
        /*0010*/ 	.short	0x0000
        /*0012*/ 	.short	0x0000
        /*0014*/ 	.byte	0x00, 0xf0, 0x01, 0x20


	//----- nvinfo : EIATTR_AT_ENTRY_FRAGMENTS
	.align		4
.L_33:
        /*0018*/ 	.byte	0x04, 0x4f
        /*001a*/ 	.short	(.L_35 - .L_34)


	//   ....[0]....
.L_34:
        /*001c*/ 	.word	0x00000007


	//----- nvinfo : EIATTR_RESERVED_SMEM_USED
	.align		4
.L_35:
        /*0020*/ 	.byte	0x01, 0x41
	.zero		2


	//----- nvinfo : EIATTR_SPARSE_MMA_MASK
	.align		4
        /*0024*/ 	.byte	0x03, 0x50
        /*0026*/ 	.short	0x0000


	//----- nvinfo : EIATTR_TCGEN05_2CTA_USED
	.align		4
        /*0028*/ 	.byte	0x01, 0x52
	.zero		2


	//----- nvinfo : EIATTR_MAXREG_COUNT
	.align		4
        /*002c*/ 	.byte	0x03, 0x1b
        /*002e*/ 	.short	0x00ff


	//----- nvinfo : EIATTR_NUM_BARRIERS
	.align		4
        /*0030*/ 	.byte	0x02, 0x4c
        /*0032*/ 	.byte	0x07
	.zero		1


	//----- nvinfo : EIATTR_EXTERNS
	.align		4
        /*0034*/ 	.byte	0x04, 0x0f
        /*0036*/ 	.short	(.L_37 - .L_36)


	//   ....[0]....
	.align		4
.L_36:
        /*0038*/ 	.word	index@(__assertfail)


	//----- nvinfo : EIATTR_MERCURY_ISA_VERSION
	.align		4
.L_37:
        /*003c*/ 	.byte	0x03, 0x5f
        /*003e*/ 	.short	0x0101


	//----- nvinfo : EIATTR_INT_WARP_WIDE_INSTR_OFFSETS
	.align		4
        /*0040*/ 	.byte	0x04, 0x31
        /*0042*/ 	.short	(.L_39 - .L_38)


	//   ....[0]....
.L_38:
        /*0044*/ 	.word	0x00000cf0


	//   ....[1]....
        /*0048*/ 	.word	0x00000d90


	//   ....[2]....
        /*004c*/ 	.word	0x00004420


	//   ....[3]....
        /*0050*/ 	.word	0x00004450


	//   ....[4]....
        /*0054*/ 	.word	0x00004470


	//   ....[5]....
        /*0058*/ 	.word	0x00004fa0


	//   ....[6]....
        /*005c*/ 	.word	0x00005000


	//   ....[7]....
        /*0060*/ 	.word	0x000050f0


	//   ....[8]....
        /*0064*/ 	.word	0x00005160


	//   ....[9]....
        /*0068*/ 	.word	0x00005250


	//   ....[10]....
        /*006c*/ 	.word	0x000052c0


	//   ....[11]....
        /*0070*/ 	.word	0x000053c0


	//   ....[12]....
        /*0074*/ 	.word	0x00005430


	//   ....[13]....
        /*0078*/ 	.word	0x00005540


	//   ....[14]....
        /*007c*/ 	.word	0x000055c0


	//   ....[15]....
        /*0080*/ 	.word	0x000056c0


	//   ....[16]....
        /*0084*/ 	.word	0x00005740


	//   ....[17]....
        /*0088*/ 	.word	0x00005840


	//   ....[18]....
        /*008c*/ 	.word	0x000058c0


	//   ....[19]....
        /*0090*/ 	.word	0x000059b0


	//   ....[20]....
        /*0094*/ 	.word	0x00005a40


	//----- nvinfo : EIATTR_COOP_GROUP_MASK_REGIDS
	.align		4
.L_39:
        /*0098*/ 	.byte	0x04, 0x29
        /*009a*/ 	.short	(.L_41 - .L_40)


	//   ....[0]....
.L_40:
        /*009c*/ 	.word	0xffffffff


	//   ....[1]....
        /*00a0*/ 	.word	0xffffffff


	//   ....[2]....
        /*00a4*/ 	.word	0xffffffff


	//   ....[3]....
        /*00a8*/ 	.word	0xffffffff


	//   ....[4]....
        /*00ac*/ 	.word	0xffffffff


	//   ....[5]....
        /*00b0*/ 	.word	0xffffffff


	//   ....[6]....
        /*00b4*/ 	.word	0xffffffff


	//   ....[7]....
        /*00b8*/ 	.word	0xffffffff


	//   ....[8]....
        /*00bc*/ 	.word	0xffffffff


	//   ....[9]....
        /*00c0*/ 	.word	0xffffffff


	//   ....[10]....
        /*00c4*/ 	.word	0xffffffff


	//   ....[11]....
        /*00c8*/ 	.word	0xffffffff


	//   ....[12]....
        /*00cc*/ 	.word	0xffffffff


	//   ....[13]....
        /*00d0*/ 	.word	0xffffffff


	//----- nvinfo : EIATTR_COOP_GROUP_INSTR_OFFSETS
	.align		4
.L_41:
        /*00d4*/ 	.byte	0x04, 0x28
        /*00d6*/ 	.short	(.L_43 - .L_42)


	//   ....[0]....
.L_42:
        /*00d8*/ 	.word	0x000000b0


	//   ....[1]....
        /*00dc*/ 	.word	0x00000520


	//   ....[2]....
        /*00e0*/ 	.word	0x000006a0


	//   ....[3]....
        /*00e4*/ 	.word	0x00000830


	//   ....[4]....
        /*00e8*/ 	.word	0x00000920


	//   ....[5]....
        /*00ec*/ 	.word	0x00000a80


	//   ....[6]....
        /*00f0*/ 	.word	0x00000bd0


	//   ....[7]....
        /*00f4*/ 	.word	0x00000e10


	//   ....[8]....
        /*00f8*/ 	.word	0x000023c0


	//   ....[9]....
        /*00fc*/ 	.word	0x00003160


	//   ....[10]....
        /*0100*/ 	.word	0x00003630


	//   ....[11]....
        /*0104*/ 	.word	0x00003660


	//   ....[12]....
        /*0108*/ 	.word	0x00004320


	//   ....[13]....
        /*010c*/ 	.word	0x00004530


	//----- nvinfo : EIATTR_VRC_CTA_INIT_COUNT
	.align		4
.L_43:
        /*0110*/ 	.byte	0x02, 0x4a
        /*0112*/ 	.byte	0x80
	.zero		1


	//----- nvinfo : EIATTR_SYSCALL_OFFSETS
	.align		4
        /*0114*/ 	.byte	0x04, 0x46
        /*0116*/ 	.short	(.L_45 - .L_44)


	//   ....[0]....
.L_44:
        /*0118*/ 	.word	0x00006700


	//   ....[1]....
        /*011c*/ 	.word	0x000067f0


	//   ....[2]....
        /*0120*/ 	.word	0x000071c0


	//   ....[3]....
        /*0124*/ 	.word	0x00007c10


	//   ....[4]....
        /*0128*/ 	.word	0x00008630


	//   ....[5]....
        /*012c*/ 	.word	0x00009080


	//   ....[6]....
        /*0130*/ 	.word	0x00009ae0


	//   ....[7]....
        /*0134*/ 	.word	0x0000a570


	//   ....[8]....
        /*0138*/ 	.word	0x0000afd0


	//   ....[9]....
        /*013c*/ 	.word	0x0000b9e0


	//----- nvinfo : EIATTR_MBARRIER_INSTR_OFFSETS
	.align		4
.L_45:
        /*0140*/ 	.byte	0x04, 0x39
        /*0142*/ 	.short	(.L_47 - .L_46)


	//   ....[0]....
.L_46:
        /*0144*/ 	.word	0x00000650
        /*0148*/ 	.word	0x000000ff
        /*014c*/ 	.word	0x00000000
        /*0150*/ 	.short	0x0100
        /*0152*/ 	.byte	0x04
	.zero		1


	//   ....[1]....
        /*0154*/ 	.word	0x00000660
        /*0158*/ 	.word	0x000000ff
        /*015c*/ 	.word	0x00000010
        /*0160*/ 	.short	0x0100
        /*0162*/ 	.byte	0x04
	.zero		1


	//   ....[2]....
        /*0164*/ 	.word	0x00000670
        /*0168*/ 	.word	0x000000ff
        /*016c*/ 	.word	0x00000008
        /*0170*/ 	.short	0x0100
        /*0172*/ 	.byte	0x04
	.zero		1


	//   ....[3]....
        /*0174*/ 	.word	0x00000680
        /*0178*/ 	.word	0x000000ff
        /*017c*/ 	.word	0x00000018
        /*0180*/ 	.short	0x0100
        /*0182*/ 	.byte	0x04
	.zero		1


	//   ....[4]....
        /*0184*/ 	.word	0x000007a0
        /*0188*/ 	.word	0x000000ff
        /*018c*/ 	.word	0x00000020
        /*0190*/ 	.short	0x0100
        /*0192*/ 	.byte	0x04
	.zero		1


	//   ....[5]....
        /*0194*/ 	.word	0x000007b0
        /*0198*/ 	.word	0x000000ff
        /*019c*/ 	.word	0x00000040
        /*01a0*/ 	.short	0x0100
        /*01a2*/ 	.byte	0x04
	.zero		1


	//   ....[6]....
        /*01a4*/ 	.word	0x000007c0
        /*01a8*/ 	.word	0x000000ff
        /*01ac*/ 	.word	0x00000028
        /*01b0*/ 	.short	0x0100
        /*01b2*/ 	.byte	0x04
	.zero		1


	//   ....[7]....
        /*01b4*/ 	.word	0x000007d0
        /*01b8*/ 	.word	0x000000ff
        /*01bc*/ 	.word	0x00000048
        /*01c0*/ 	.short	0x0100
        /*01c2*/ 	.byte	0x04
	.zero		1


	//   ....[8]....
        /*01c4*/ 	.word	0x000007e0
        /*01c8*/ 	.word	0x000000ff
        /*01cc*/ 	.word	0x00000030
        /*01d0*/ 	.short	0x0100
        /*01d2*/ 	.byte	0x04
	.zero		1


	//   ....[9]....
        /*01d4*/ 	.word	0x000007f0
        /*01d8*/ 	.word	0x000000ff
        /*01dc*/ 	.word	0x00000050
        /*01e0*/ 	.short	0x0100
        /*01e2*/ 	.byte	0x04
	.zero		1


	//   ....[10]....
        /*01e4*/ 	.word	0x00000800
        /*01e8*/ 	.word	0x000000ff
        /*01ec*/ 	.word	0x00000038
        /*01f0*/ 	.short	0x0100
        /*01f2*/ 	.byte	0x04
	.zero		1


	//   ....[11]....
        /*01f4*/ 	.word	0x00000810
        /*01f8*/ 	.word	0x000000ff
        /*01fc*/ 	.word	0x00000058
        /*0200*/ 	.short	0x0100
        /*0202*/ 	.byte	0x04
	.zero		1


	//   ....[12]....
        /*0204*/ 	.word	0x000008f0
        /*0208*/ 	.word	0x000000ff
        /*020c*/ 	.word	0x00000060
        /*0210*/ 	.short	0x0100
        /*0212*/ 	.byte	0x06
	.zero		1


	//   ....[13]....
        /*0214*/ 	.word	0x00000900
        /*0218*/ 	.word	0x000000ff
        /*021c*/ 	.word	0x00000068
        /*0220*/ 	.short	0x0100
        /*0222*/ 	.byte	0x06
	.zero		1


	//   ....[14]....
        /*0224*/ 	.word	0x00000a30
        /*0228*/ 	.word	0x000000ff
        /*022c*/ 	.word	0x00000070
        /*0230*/ 	.short	0x0100
        /*0232*/ 	.byte	0x06
	.zero		1


	//   ....[15]....
        /*0234*/ 	.word	0x00000a40
        /*0238*/ 	.word	0x000000ff
        /*023c*/ 	.word	0x00000080
        /*0240*/ 	.short	0x0100
        /*0242*/ 	.byte	0x06
	.zero		1


	//   ....[16]....
        /*0244*/ 	.word	0x00000a50
        /*0248*/ 	.word	0x000000ff
        /*024c*/ 	.word	0x00000078
        /*0250*/ 	.short	0x0100
        /*0252*/ 	.byte	0x06
	.zero		1


	//   ....[17]....
        /*0254*/ 	.word	0x00000a60
        /*0258*/ 	.word	0x000000ff
        /*025c*/ 	.word	0x00000088
        /*0260*/ 	.short	0x0100
        /*0262*/ 	.byte	0x06
	.zero		1


	//   ....[18]....
        /*0264*/ 	.word	0x00000b80
        /*0268*/ 	.word	0x000000ff
        /*026c*/ 	.word	0x00000090
        /*0270*/ 	.short	0x0100
        /*0272*/ 	.byte	0x04
	.zero		1


	//   ....[19]....
        /*0274*/ 	.word	0x00000b90
        /*0278*/ 	.word	0x000000ff
        /*027c*/ 	.word	0x000000a0
        /*0280*/ 	.short	0x0100
        /*0282*/ 	.byte	0x04
	.zero		1


	//   ....[20]....
        /*0284*/ 	.word	0x00000ba0
        /*0288*/ 	.word	0x000000ff
        /*028c*/ 	.word	0x00000098
        /*0290*/ 	.short	0x0100
        /*0292*/ 	.byte	0x04
	.zero		1


	//   ....[21]....
        /*0294*/ 	.word	0x00000bb0
        /*0298*/ 	.word	0x000000ff
        /*029c*/ 	.word	0x000000a8
        /*02a0*/ 	.short	0x0100
        /*02a2*/ 	.byte	0x04
	.zero		1


	//   ....[22]....
        /*02a4*/ 	.word	0x00000ca0
        /*02a8*/ 	.word	0x000000ff
        /*02ac*/ 	.word	0x000000b0
        /*02b0*/ 	.short	0x0100
        /*02b2*/ 	.byte	0x04
	.zero		1


	//   ....[23]....
        /*02b4*/ 	.word	0x00000cb0
        /*02b8*/ 	.word	0x000000ff
        /*02bc*/ 	.word	0x000000c0
        /*02c0*/ 	.short	0x0100
        /*02c2*/ 	.byte	0x04
	.zero		1


	//   ....[24]....
        /*02c4*/ 	.word	0x00000cc0
        /*02c8*/ 	.word	0x000000ff
        /*02cc*/ 	.word	0x000000b8
        /*02d0*/ 	.short	0x0100
        /*02d2*/ 	.byte	0x04
	.zero		1


	//   ....[25]....
        /*02d4*/ 	.word	0x00000cd0
        /*02d8*/ 	.word	0x000000ff
        /*02dc*/ 	.word	0x000000c8
        /*02e0*/ 	.short	0x0100
        /*02e2*/ 	.byte	0x04
	.zero		1


	//   ....[26]....
        /*02e4*/ 	.word	0x00000dd0
        /*02e8*/ 	.word	0x000000ff
        /*02ec*/ 	.word	0x000000d0
        /*02f0*/ 	.short	0x0100
        /*02f2*/ 	.byte	0x06
	.zero		1


	//   ....[27]....
        /*02f4*/ 	.word	0x000019a0
        /*02f8*/ 	.word	0x00000000
        /*02fc*/ 	.word	0x000000c0
        /*0300*/ 	.short	0x010a
        /*0302*/ 	.byte	0xff
	.zero		1


	//   ....[28]....
        /*0304*/ 	.word	0x000019d0
        /*0308*/ 	.word	0x00000000
        /*030c*/ 	.word	0x000000b0
        /*0310*/ 	.short	0x0101
        /*0312*/ 	.byte	0xff
	.zero		1


	//   ....[29]....
        /*0314*/ 	.word	0x00001a90
        /*0318*/ 	.word	0x000000ff
        /*031c*/ 	.word	0x00000010
        /*0320*/ 	.short	0x010a
        /*0322*/ 	.byte	0x04
	.zero		1


	//   ....[30]....
        /*0324*/ 	.word	0x00001b60
        /*0328*/ 	.word	0x000000ff
        /*032c*/ 	.word	0x00000010
        /*0330*/ 	.short	0x010a
        /*0332*/ 	.byte	0x05
	.zero		1


	//   ....[31]....
        /*0334*/ 	.word	0x00001cc0
        /*0338*/ 	.word	0x000000ff
        /*033c*/ 	.word	0x00000010
        /*0340*/ 	.short	0x010a
        /*0342*/ 	.byte	0x04
	.zero		1


	//   ....[32]....
        /*0344*/ 	.word	0x00001f50
        /*0348*/ 	.word	0x000000ff
        /*034c*/ 	.word	0x00000068
        /*0350*/ 	.short	0x0101
        /*0352*/ 	.byte	0x15
	.zero		1


	//   ....[33]....
        /*0354*/ 	.word	0x00001f70
        /*0358*/ 	.word	0x000000ff
        /*035c*/ 	.word	0x00000010
        /*0360*/ 	.short	0x010a
        /*0362*/ 	.byte	0x04
	.zero		1


	//   ....[34]....
        /*0364*/ 	.word	0x00001ff0
        /*0368*/ 	.word	0x000000ff
        /*036c*/ 	.word	0x00000010
        /*0370*/ 	.short	0x010a
        /*0372*/ 	.byte	0x06
	.zero		1


	//   ....[35]....
        /*0374*/ 	.word	0x00002130
        /*0378*/ 	.word	0x000000ff
        /*037c*/ 	.word	0x00000010
        /*0380*/ 	.short	0x010a
        /*0382*/ 	.byte	0x04
	.zero		1


	//   ....[36]....
        /*0384*/ 	.word	0x000023f0
        /*0388*/ 	.word	0x00000003
        /*038c*/ 	.word	0x00000070
        /*0390*/ 	.short	0x010a
        /*0392*/ 	.byte	0xff
	.zero		1


	//   ....[37]....
        /*0394*/ 	.word	0x00002540
        /*0398*/ 	.word	0x00000000
        /*039c*/ 	.word	0x00000000
        /*03a0*/ 	.short	0x0101
        /*03a2*/ 	.byte	0xff
	.zero		1


	//   ....[38]....
        /*03a4*/ 	.word	0x00002b00
        /*03a8*/ 	.word	0x000000ff
        /*03ac*/ 	.word	0x00000000
        /*03b0*/ 	.short	0x010a
        /*03b2*/ 	.byte	0x04
	.zero		1


	//   ....[39]....
        /*03b4*/ 	.word	0x00002ba0
        /*03b8*/ 	.word	0x00000000
        /*03bc*/ 	.word	0x00000000
        /*03c0*/ 	.short	0x010a
        /*03c2*/ 	.byte	0xff
	.zero		1


	//   ....[40]....
        /*03c4*/ 	.word	0x00002cc0
        /*03c8*/ 	.word	0x00000000
        /*03cc*/ 	.word	0x000000b0
        /*03d0*/ 	.short	0x010a
        /*03d2*/ 	.byte	0xff
	.zero		1


	//   ....[41]....
        /*03d4*/ 	.word	0x00002d30
        /*03d8*/ 	.word	0x00000000
        /*03dc*/ 	.word	0x00000000
        /*03e0*/ 	.short	0x0101
        /*03e2*/ 	.byte	0xff
	.zero		1


	//   ....[42]....
        /*03e4*/ 	.word	0x00002d50
        /*03e8*/ 	.word	0x000000ff
        /*03ec*/ 	.word	0x00000080
        /*03f0*/ 	.short	0x010a
        /*03f2*/ 	.byte	0x04
	.zero		1


	//   ....[43]....
        /*03f4*/ 	.word	0x00002e70
        /*03f8*/ 	.word	0x00000000
        /*03fc*/ 	.word	0x00000070
        /*0400*/ 	.short	0x010a
        /*0402*/ 	.byte	0xff
	.zero		1


	//   ....[44]....
        /*0404*/ 	.word	0x00002f70
        /*0408*/ 	.word	0x00000000
        /*040c*/ 	.word	0x00000000
        /*0410*/ 	.short	0x0101
        /*0412*/ 	.byte	0xff
	.zero		1


	//   ....[45]....
        /*0414*/ 	.word	0x00003000
        /*0418*/ 	.word	0x000000ff
        /*041c*/ 	.word	0x00000080
        /*0420*/ 	.short	0x0106
        /*0422*/ 	.byte	0x04
	.zero		1


	//   ....[46]....
        /*0424*/ 	.word	0x00003020
        /*0428*/ 	.word	0x000000ff
        /*042c*/ 	.word	0x00000080
        /*0430*/ 	.short	0x010a
        /*0432*/ 	.byte	0x04
	.zero		1


	//   ....[47]....
        /*0434*/ 	.word	0x000030b0
        /*0438*/ 	.word	0x000000ff
        /*043c*/ 	.word	0x00000080
        /*0440*/ 	.short	0x0106
        /*0442*/ 	.byte	0x07
	.zero		1


	//   ....[48]....
        /*0444*/ 	.word	0x000030f0
        /*0448*/ 	.word	0x00000000
        /*044c*/ 	.word	0x00000080
        /*0450*/ 	.short	0x010a
        /*0452*/ 	.byte	0xff
	.zero		1


	//   ....[49]....
        /*0454*/ 	.word	0x00003330
        /*0458*/ 	.word	0x000000ff
        /*045c*/ 	.word	0x00000008
        /*0460*/ 	.short	0x010a
        /*0462*/ 	.byte	0x05
	.zero		1


	//   ....[50]....
        /*0464*/ 	.word	0x00003350
        /*0468*/ 	.word	0x000000ff
        /*046c*/ 	.word	0x00000008
        /*0470*/ 	.short	0x010a
        /*0472*/ 	.byte	0x05
	.zero		1


	//   ....[51]....
        /*0474*/ 	.word	0x000034e0
        /*0478*/ 	.word	0x000000ff
        /*047c*/ 	.word	0x00000008
        /*0480*/ 	.short	0x010a
        /*0482*/ 	.byte	0x05
	.zero		1


	//   ....[52]....
        /*0484*/ 	.word	0x00003500
        /*0488*/ 	.word	0x000000ff
        /*048c*/ 	.word	0x00000008
        /*0490*/ 	.short	0x010a
        /*0492*/ 	.byte	0x05
	.zero		1


	//   ....[53]....
        /*0494*/ 	.word	0x000035c0
        /*0498*/ 	.word	0x000000ff
        /*049c*/ 	.word	0x00000000
        /*04a0*/ 	.short	0x0101
        /*04a2*/ 	.byte	0x04
	.zero		1


	//   ....[54]....
        /*04a4*/ 	.word	0x00003980
        /*04a8*/ 	.word	0x00000000
        /*04ac*/ 	.word	0x00000070
        /*04b0*/ 	.short	0x010a
        /*04b2*/ 	.byte	0xff
	.zero		1


	//   ....[55]....
        /*04b4*/ 	.word	0x00003a40
        /*04b8*/ 	.word	0x00000000
        /*04bc*/ 	.word	0x00000000
        /*04c0*/ 	.short	0x0101
        /*04c2*/ 	.byte	0xff
	.zero		1


	//   ....[56]....
        /*04c4*/ 	.word	0x00003b00
        /*04c8*/ 	.word	0x000000ff
        /*04cc*/ 	.word	0x00000000
        /*04d0*/ 	.short	0x010a
        /*04d2*/ 	.byte	0x04
	.zero		1


	//   ....[57]....
        /*04d4*/ 	.word	0x00003b10
        /*04d8*/ 	.word	0x000000ff
        /*04dc*/ 	.word	0x000000a0
        /*04e0*/ 	.short	0x010a
        /*04e2*/ 	.byte	0x2e
	.zero		1


	//   ....[58]....
        /*04e4*/ 	.word	0x00003bc0
        /*04e8*/ 	.word	0x000000ff
        /*04ec*/ 	.word	0x00000000
        /*04f0*/ 	.short	0x010a
        /*04f2*/ 	.byte	0x07
	.zero		1


	//   ....[59]....
        /*04f4*/ 	.word	0x00003cf0
        /*04f8*/ 	.word	0x000000ff
        /*04fc*/ 	.word	0x00000000
        /*0500*/ 	.short	0x010a
        /*0502*/ 	.byte	0x04
	.zero		1


	//   ....[60]....
        /*0504*/ 	.word	0x00004130
        /*0508*/ 	.word	0x000000ff
        /*050c*/ 	.word	0x00000000
        /*0510*/ 	.short	0x010a
        /*0512*/ 	.byte	0x04
	.zero		1


	//   ....[61]....
        /*0514*/ 	.word	0x000041d0
        /*0518*/ 	.word	0x00000000
        /*051c*/ 	.word	0x00000000
        /*0520*/ 	.short	0x010a
        /*0522*/ 	.byte	0xff
	.zero		1


	//   ....[62]....
        /*0524*/ 	.word	0x00004210
        /*0528*/ 	.word	0x00000000
        /*052c*/ 	.word	0x00000000
        /*0530*/ 	.short	0x010a
        /*0532*/ 	.byte	0xff
	.zero		1


	//   ....[63]....
        /*0534*/ 	.word	0x00004280
        /*0538*/ 	.word	0x000000ff
        /*053c*/ 	.word	0x00000000
        /*0540*/ 	.short	0x0101
        /*0542*/ 	.byte	0x04
	.zero		1


	//   ....[64]....
        /*0544*/ 	.word	0x000042c0
        /*0548*/ 	.word	0x000000ff
        /*054c*/ 	.word	0x000000d0
        /*0550*/ 	.short	0x010a
        /*0552*/ 	.byte	0x29
	.zero		1


	//   ....[65]....
        /*0554*/ 	.word	0x00004310
        /*0558*/ 	.word	0x000000ff
        /*055c*/ 	.word	0x00000000
        /*0560*/ 	.short	0x0101
        /*0562*/ 	.byte	0x04
	.zero		1


	//   ....[66]....
        /*0564*/ 	.word	0x00004790
        /*0568*/ 	.word	0x0000000c
        /*056c*/ 	.word	0x00000070
        /*0570*/ 	.short	0x010a
        /*0572*/ 	.byte	0xff
	.zero		1


	//   ....[67]....
        /*0574*/ 	.word	0x00004900
        /*0578*/ 	.word	0x00000000
        /*057c*/ 	.word	0x00000000
        /*0580*/ 	.short	0x0101
        /*0582*/ 	.byte	0xff
	.zero		1


	//   ....[68]....
        /*0584*/ 	.word	0x00004da0
        /*0588*/ 	.word	0x000000ff
        /*058c*/ 	.word	0x00000068
        /*0590*/ 	.short	0x010a
        /*0592*/ 	.byte	0x15
	.zero		1


	//   ....[69]....
        /*0594*/ 	.word	0x00004f20
        /*0598*/ 	.word	0x000000ff
        /*059c*/ 	.word	0x00000040
        /*05a0*/ 	.short	0x010a
        /*05a2*/ 	.byte	0x15
	.zero		1


	//   ....[70]....
        /*05a4*/ 	.word	0x000050a0
        /*05a8*/ 	.word	0x000000ff
        /*05ac*/ 	.word	0x00000020
        /*05b0*/ 	.short	0x010b
        /*05b2*/ 	.byte	0x15
	.zero		1


	//   ....[71]....
        /*05b4*/ 	.word	0x000050b0
        /*05b8*/ 	.word	0x000000ff
        /*05bc*/ 	.word	0x00000000
        /*05c0*/ 	.short	0x0101
        /*05c2*/ 	.byte	0x06
	.zero		1


	//   ....[72]....
        /*05c4*/ 	.word	0x000050c0
        /*05c8*/ 	.word	0x000000ff
        /*05cc*/ 	.word	0x00000048
        /*05d0*/ 	.short	0x010a
        /*05d2*/ 	.byte	0x15
	.zero		1


	//   ....[73]....
        /*05d4*/ 	.word	0x00005200
        /*05d8*/ 	.word	0x000000ff
        /*05dc*/ 	.word	0x00000028
        /*05e0*/ 	.short	0x010b
        /*05e2*/ 	.byte	0x15
	.zero		1


	//   ....[74]....
        /*05e4*/ 	.word	0x00005210
        /*05e8*/ 	.word	0x000000ff
        /*05ec*/ 	.word	0x00000000
        /*05f0*/ 	.short	0x0101
        /*05f2*/ 	.byte	0x07
	.zero		1


	//   ....[75]....
        /*05f4*/ 	.word	0x00005220
        /*05f8*/ 	.word	0x000000ff
        /*05fc*/ 	.word	0x00000050
        /*0600*/ 	.short	0x010a
        /*0602*/ 	.byte	0x15
	.zero		1


	//   ....[76]....
        /*0604*/ 	.word	0x00005370
        /*0608*/ 	.word	0x000000ff
        /*060c*/ 	.word	0x00000030
        /*0610*/ 	.short	0x010b
        /*0612*/ 	.byte	0x15
	.zero		1


	//   ....[77]....
        /*0614*/ 	.word	0x00005380
        /*0618*/ 	.word	0x000000ff
        /*061c*/ 	.word	0x00000000
        /*0620*/ 	.short	0x0101
        /*0622*/ 	.byte	0x1d
	.zero		1


	//   ....[78]....
        /*0624*/ 	.word	0x00005390
        /*0628*/ 	.word	0x000000ff
        /*062c*/ 	.word	0x00000058
        /*0630*/ 	.short	0x010a
        /*0632*/ 	.byte	0x15
	.zero		1


	//   ....[79]....
        /*0634*/ 	.word	0x000054f0
        /*0638*/ 	.word	0x000000ff
        /*063c*/ 	.word	0x00000038
        /*0640*/ 	.short	0x010b
        /*0642*/ 	.byte	0x15
	.zero		1


	//   ....[80]....
        /*0644*/ 	.word	0x00005500
        /*0648*/ 	.word	0x000000ff
        /*064c*/ 	.word	0x00000000
        /*0650*/ 	.short	0x0101
        /*0652*/ 	.byte	0x18
	.zero		1


	//   ....[81]....
        /*0654*/ 	.word	0x00005510
        /*0658*/ 	.word	0x000000ff
        /*065c*/ 	.word	0x00000040
        /*0660*/ 	.short	0x010a
        /*0662*/ 	.byte	0x15
	.zero		1


	//   ....[82]....
        /*0664*/ 	.word	0x00005670
        /*0668*/ 	.word	0x000000ff
        /*066c*/ 	.word	0x00000020
        /*0670*/ 	.short	0x010b
        /*0672*/ 	.byte	0x15
	.zero		1


	//   ....[83]....
        /*0674*/ 	.word	0x00005680
        /*0678*/ 	.word	0x000000ff
        /*067c*/ 	.word	0x00000000
        /*0680*/ 	.short	0x0101
        /*0682*/ 	.byte	0x06
	.zero		1


	//   ....[84]....
        /*0684*/ 	.word	0x00005690
        /*0688*/ 	.word	0x000000ff
        /*068c*/ 	.word	0x00000048
        /*0690*/ 	.short	0x010a
        /*0692*/ 	.byte	0x15
	.zero		1


	//   ....[85]....
        /*0694*/ 	.word	0x000057f0
        /*0698*/ 	.word	0x000000ff
        /*069c*/ 	.word	0x00000028
        /*06a0*/ 	.short	0x010b
        /*06a2*/ 	.byte	0x15
	.zero		1


	//   ....[86]....
        /*06a4*/ 	.word	0x00005800
        /*06a8*/ 	.word	0x000000ff
        /*06ac*/ 	.word	0x00000000
        /*06b0*/ 	.short	0x0101
        /*06b2*/ 	.byte	0x07
	.zero		1


	//   ....[87]....
        /*06b4*/ 	.word	0x00005810
        /*06b8*/ 	.word	0x000000ff
        /*06bc*/ 	.word	0x00000050
        /*06c0*/ 	.short	0x010a
        /*06c2*/ 	.byte	0x15
	.zero		1


	//   ....[88]....
        /*06c4*/ 	.word	0x00005960
        /*06c8*/ 	.word	0x000000ff
        /*06cc*/ 	.word	0x00000030
        /*06d0*/ 	.short	0x010b
        /*06d2*/ 	.byte	0x15
	.zero		1


	//   ....[89]....
        /*06d4*/ 	.word	0x00005970
        /*06d8*/ 	.word	0x000000ff
        /*06dc*/ 	.word	0x00000000
        /*06e0*/ 	.short	0x0101
        /*06e2*/ 	.byte	0x1d
	.zero		1


	//   ....[90]....
        /*06e4*/ 	.word	0x00005980
        /*06e8*/ 	.word	0x000000ff
        /*06ec*/ 	.word	0x00000058
        /*06f0*/ 	.short	0x010a
        /*06f2*/ 	.byte	0x15
	.zero		1


	//   ....[91]....
        /*06f4*/ 	.word	0x00005b70
        /*06f8*/ 	.word	0x000000ff
        /*06fc*/ 	.word	0x00000038
        /*0700*/ 	.short	0x010b
        /*0702*/ 	.byte	0x15
	.zero		1


	//   ....[92]....
        /*0704*/ 	.word	0x00005b80
        /*0708*/ 	.word	0x000000ff
        /*070c*/ 	.word	0x00000000
        /*0710*/ 	.short	0x0101
        /*0712*/ 	.byte	0x18
	.zero		1


	//   ....[93]....
        /*0714*/ 	.word	0x00005ba0
        /*0718*/ 	.word	0x000000ff
        /*071c*/ 	.word	0x00000040
        /*0720*/ 	.short	0x010a
        /*0722*/ 	.byte	0x15
	.zero		1


	//   ....[94]....
        /*0724*/ 	.word	0x00005bc0
        /*0728*/ 	.word	0x000000ff
        /*072c*/ 	.word	0x00000048
        /*0730*/ 	.short	0x010a
        /*0732*/ 	.byte	0x15
	.zero		1


	//   ....[95]....
        /*0734*/ 	.word	0x00005be0
        /*0738*/ 	.word	0x000000ff
        /*073c*/ 	.word	0x00000050
        /*0740*/ 	.short	0x010a
        /*0742*/ 	.byte	0x15
	.zero		1


	//   ....[96]....
        /*0744*/ 	.word	0x00005c30
        /*0748*/ 	.word	0x00000002
        /*074c*/ 	.word	0x00000058
        /*0750*/ 	.short	0x010a
        /*0752*/ 	.byte	0xff
	.zero		1


	//   ....[97]....
        /*0754*/ 	.word	0x00005f70
        /*0758*/ 	.word	0x00000000
        /*075c*/ 	.word	0x00000070
        /*0760*/ 	.short	0x010a
        /*0762*/ 	.byte	0xff
	.zero		1


	//   ....[98]....
        /*0764*/ 	.word	0x00006040
        /*0768*/ 	.word	0x00000000
        /*076c*/ 	.word	0x00000000
        /*0770*/ 	.short	0x0101
        /*0772*/ 	.byte	0xff
	.zero		1


	//   ....[99]....
        /*0774*/ 	.word	0x00006ce0
        /*0778*/ 	.word	0x000000ff
        /*077c*/ 	.word	0x00000020
        /*0780*/ 	.short	0x010a
        /*0782*/ 	.byte	0x2b
	.zero		1


	//   ....[100]....
        /*0784*/ 	.word	0x00006e00
        /*0788*/ 	.word	0x0000006d
        /*078c*/ 	.word	0x00000090
        /*0790*/ 	.short	0x010a
        /*0792*/ 	.byte	0xff
	.zero		1


	//   ....[101]....
        /*0794*/ 	.word	0x00006f70
        /*0798*/ 	.word	0x000000ff
        /*079c*/ 	.word	0x00000020
        /*07a0*/ 	.short	0x010a
        /*07a2*/ 	.byte	0x2b
	.zero		1


	//   ....[102]....
        /*07a4*/ 	.word	0x000070a0
        /*07a8*/ 	.word	0x0000006d
        /*07ac*/ 	.word	0x00000090
        /*07b0*/ 	.short	0x010a
        /*07b2*/ 	.byte	0xff
	.zero		1


	//   ....[103]....
        /*07b4*/ 	.word	0x000078b0
        /*07b8*/ 	.word	0x00000000
        /*07bc*/ 	.word	0x00000000
        /*07c0*/ 	.short	0x0101
        /*07c2*/ 	.byte	0xff
	.zero		1


	//   ....[104]....
        /*07c4*/ 	.word	0x000078c0
        /*07c8*/ 	.word	0x00000002
        /*07cc*/ 	.word	0x00000020
        /*07d0*/ 	.short	0x010a
        /*07d2*/ 	.byte	0xff
	.zero		1


	//   ....[105]....
        /*07d4*/ 	.word	0x000079a0
        /*07d8*/ 	.word	0x00000002
        /*07dc*/ 	.word	0x00000020
        /*07e0*/ 	.short	0x010a
        /*07e2*/ 	.byte	0xff
	.zero		1


	//   ....[106]....
        /*07e4*/ 	.word	0x000082d0
        /*07e8*/ 	.word	0x00000074
        /*07ec*/ 	.word	0x00000000
        /*07f0*/ 	.short	0x0101
        /*07f2*/ 	.byte	0xff
	.zero		1


	//   ....[107]....
        /*07f4*/ 	.word	0x000082f0
        /*07f8*/ 	.word	0x00000000
        /*07fc*/ 	.word	0x00000020
        /*0800*/ 	.short	0x010a
        /*0802*/ 	.byte	0xff
	.zero		1


	//   ....[108]....
        /*0804*/ 	.word	0x000083c0
        /*0808*/ 	.word	0x00000000
        /*080c*/ 	.word	0x00000020
        /*0810*/ 	.short	0x010a
        /*0812*/ 	.byte	0xff
	.zero		1


	//   ....[109]....
        /*0814*/ 	.word	0x00008cf0
        /*0818*/ 	.word	0x00000074
        /*081c*/ 	.word	0x00000000
        /*0820*/ 	.short	0x0101
        /*0822*/ 	.byte	0xff
	.zero		1


	//   ....[110]....
        /*0824*/ 	.word	0x00008d10
        /*0828*/ 	.word	0x00000000
        /*082c*/ 	.word	0x00000020
        /*0830*/ 	.short	0x010a
        /*0832*/ 	.byte	0xff
	.zero		1


	//   ....[111]....
        /*0834*/ 	.word	0x00008df0
        /*0838*/ 	.word	0x00000000
        /*083c*/ 	.word	0x00000020
        /*0840*/ 	.short	0x010a
        /*0842*/ 	.byte	0xff
	.zero		1


	//   ....[112]....
        /*0844*/ 	.word	0x00009740
        /*0848*/ 	.word	0x00000075
        /*084c*/ 	.word	0x00000000
        /*0850*/ 	.short	0x0101
        /*0852*/ 	.byte	0xff
	.zero		1


	//   ....[113]....
        /*0854*/ 	.word	0x00009760
        /*0858*/ 	.word	0x00000000
        /*085c*/ 	.word	0x00000020
        /*0860*/ 	.short	0x010a
        /*0862*/ 	.byte	0xff
	.zero		1


	//   ....[114]....
        /*0864*/ 	.word	0x00009830
        /*0868*/ 	.word	0x00000000
        /*086c*/ 	.word	0x00000020
        /*0870*/ 	.short	0x010a
        /*0872*/ 	.byte	0xff
	.zero		1


	//   ....[115]....
        /*0874*/ 	.word	0x0000a1d0
        /*0878*/ 	.word	0x00000075
        /*087c*/ 	.word	0x00000000
        /*0880*/ 	.short	0x0101
        /*0882*/ 	.byte	0xff
	.zero		1


	//   ....[116]....
        /*0884*/ 	.word	0x0000a1f0
        /*0888*/ 	.word	0x00000000
        /*088c*/ 	.word	0x00000020
        /*0890*/ 	.short	0x010a
        /*0892*/ 	.byte	0xff
	.zero		1


	//   ....[117]....
        /*0894*/ 	.word	0x0000a2c0
        /*0898*/ 	.word	0x00000000
        /*089c*/ 	.word	0x00000020
        /*08a0*/ 	.short	0x010a
        /*08a2*/ 	.byte	0xff
	.zero		1


	//   ....[118]....
        /*08a4*/ 	.word	0x0000ac30
        /*08a8*/ 	.word	0x00000075
        /*08ac*/ 	.word	0x00000000
        /*08b0*/ 	.short	0x0101
        /*08b2*/ 	.byte	0xff
	.zero		1


	//   ....[119]....
        /*08b4*/ 	.word	0x0000ac50
        /*08b8*/ 	.word	0x00000000
        /*08bc*/ 	.word	0x00000020
        /*08c0*/ 	.short	0x010a
        /*08c2*/ 	.byte	0xff
	.zero		1


	//   ....[120]....
        /*08c4*/ 	.word	0x0000ad20
        /*08c8*/ 	.word	0x00000000
        /*08cc*/ 	.word	0x00000020
        /*08d0*/ 	.short	0x010a
        /*08d2*/ 	.byte	0xff
	.zero		1


	//   ....[121]....
        /*08d4*/ 	.word	0x0000b690
        /*08d8*/ 	.word	0x00000075
        /*08dc*/ 	.word	0x00000000
        /*08e0*/ 	.short	0x0101
        /*08e2*/ 	.byte	0xff
	.zero		1


	//   ....[122]....
        /*08e4*/ 	.word	0x0000b6b0
        /*08e8*/ 	.word	0x00000000
        /*08ec*/ 	.word	0x00000020
        /*08f0*/ 	.short	0x010a
        /*08f2*/ 	.byte	0xff
	.zero		1


	//   ....[123]....
        /*08f4*/ 	.word	0x0000b780
        /*08f8*/ 	.word	0x00000000
        /*08fc*/ 	.word	0x00000020
        /*0900*/ 	.short	0x010a
        /*0902*/ 	.byte	0xff
	.zero		1


	//   ....[124]....
        /*0904*/ 	.word	0x0000ba70
        /*0908*/ 	.word	0x0000006d
        /*090c*/ 	.word	0x00000000
        /*0910*/ 	.short	0x0101
        /*0912*/ 	.byte	0xff
	.zero		1


	//   ....[125]....
        /*0914*/ 	.word	0x0000c0f0
        /*0918*/ 	.word	0x00000000
        /*091c*/ 	.word	0x00000000
        /*0920*/ 	.short	0x0101
        /*0922*/ 	.byte	0xff
	.zero		1


	//   ....[126]....
        /*0924*/ 	.word	0x0000c3a0
        /*0928*/ 	.word	0x000000ff
        /*092c*/ 	.word	0x00000000
        /*0930*/ 	.short	0x0101
        /*0932*/ 	.byte	0x04
	.zero		1


	//   ....[127]....
        /*0934*/ 	.word	0x0000c3c0
        /*0938*/ 	.word	0x00000000
        /*093c*/ 	.word	0x000000c0
        /*0940*/ 	.short	0x010a
        /*0942*/ 	.byte	0xff
	.zero		1


	//   ....[128]....
        /*0944*/ 	.word	0x0000c420
        /*0948*/ 	.word	0x00000000
        /*094c*/ 	.word	0x00000010
        /*0950*/ 	.short	0x010a
        /*0952*/ 	.byte	0xff
	.zero		1


	//   ....[129]....
        /*0954*/ 	.word	0x0000c480
        /*0958*/ 	.word	0x00000000
        /*095c*/ 	.word	0x00000010
        /*0960*/ 	.short	0x010a
        /*0962*/ 	.byte	0xff
	.zero		1


	//   ....[130]....
        /*0964*/ 	.word	0x0000c4d0
        /*0968*/ 	.word	0x00000003
        /*096c*/ 	.word	0x00000070
        /*0970*/ 	.short	0x010a
        /*0972*/ 	.byte	0xff
	.zero		1


	//   ....[131]....
        /*0974*/ 	.word	0x0000c530
        /*0978*/ 	.word	0x00000000
        /*097c*/ 	.word	0x00000000
        /*0980*/ 	.short	0x010a
        /*0982*/ 	.byte	0xff
	.zero		1


	//   ....[132]....
        /*0984*/ 	.word	0x0000c580
        /*0988*/ 	.word	0x00000000
        /*098c*/ 	.word	0x000000b0
        /*0990*/ 	.short	0x010a
        /*0992*/ 	.byte	0xff
	.zero		1


	//   ....[133]....
        /*0994*/ 	.word	0x0000c5e0
        /*0998*/ 	.word	0x00000000
        /*099c*/ 	.word	0x00000080
        /*09a0*/ 	.short	0x010a
        /*09a2*/ 	.byte	0xff
	.zero		1


	//   ....[134]....
        /*09a4*/ 	.word	0x0000c630
        /*09a8*/ 	.word	0x00000000
        /*09ac*/ 	.word	0x00000070
        /*09b0*/ 	.short	0x010a
        /*09b2*/ 	.byte	0xff
	.zero		1


	//   ....[135]....
        /*09b4*/ 	.word	0x0000c690
        /*09b8*/ 	.word	0x00000000
        /*09bc*/ 	.word	0x00000080
        /*09c0*/ 	.short	0x010a
        /*09c2*/ 	.byte	0xff
	.zero		1


	//   ....[136]....
        /*09c4*/ 	.word	0x0000c6f0
        /*09c8*/ 	.word	0x00000005
        /*09cc*/ 	.word	0x00000008
        /*09d0*/ 	.short	0x010a
        /*09d2*/ 	.byte	0xff
	.zero		1


	//   ....[137]....
        /*09d4*/ 	.word	0x0000c7d0
        /*09d8*/ 	.word	0x00000003
        /*09dc*/ 	.word	0x00000008
        /*09e0*/ 	.short	0x010a
        /*09e2*/ 	.byte	0xff
	.zero		1


	//   ....[138]....
        /*09e4*/ 	.word	0x0000c820
        /*09e8*/ 	.word	0x00000000
        /*09ec*/ 	.word	0x00000070
        /*09f0*/ 	.short	0x010a
        /*09f2*/ 	.byte	0xff
	.zero		1


	//   ....[139]....
        /*09f4*/ 	.word	0x0000c880
        /*09f8*/ 	.word	0x00000000
        /*09fc*/ 	.word	0x000000a0
        /*0a00*/ 	.short	0x010a
        /*0a02*/ 	.byte	0xff
	.zero		1


	//   ....[140]....
        /*0a04*/ 	.word	0x0000c8e0
        /*0a08*/ 	.word	0x00000000
        /*0a0c*/ 	.word	0x00000000
        /*0a10*/ 	.short	0x010a
        /*0a12*/ 	.byte	0xff
	.zero		1


	//   ....[141]....
        /*0a14*/ 	.word	0x0000c940
        /*0a18*/ 	.word	0x00000000
        /*0a1c*/ 	.word	0x00000000
        /*0a20*/ 	.short	0x010a
        /*0a22*/ 	.byte	0xff
	.zero		1


	//   ....[142]....
        /*0a24*/ 	.word	0x0000c9a0
        /*0a28*/ 	.word	0x00000000
        /*0a2c*/ 	.word	0x000000d0
        /*0a30*/ 	.short	0x010a
        /*0a32*/ 	.byte	0xff
	.zero		1


	//   ....[143]....
        /*0a34*/ 	.word	0x0000c9f0
        /*0a38*/ 	.word	0x0000000c
        /*0a3c*/ 	.word	0x00000070
        /*0a40*/ 	.short	0x010a
        /*0a42*/ 	.byte	0xff
	.zero		1


	//   ....[144]....
        /*0a44*/ 	.word	0x0000ca50
        /*0a48*/ 	.word	0x00000000
        /*0a4c*/ 	.word	0x00000068
        /*0a50*/ 	.short	0x010a
        /*0a52*/ 	.byte	0xff
	.zero		1


	//   ....[145]....
        /*0a54*/ 	.word	0x0000cab0
        /*0a58*/ 	.word	0x00000000
        /*0a5c*/ 	.word	0x00000040
        /*0a60*/ 	.short	0x010a
        /*0a62*/ 	.byte	0xff
	.zero		1


	//   ....[146]....
        /*0a64*/ 	.word	0x0000cb10
        /*0a68*/ 	.word	0x00000000
        /*0a6c*/ 	.word	0x00000048
        /*0a70*/ 	.short	0x010a
        /*0a72*/ 	.byte	0xff
	.zero		1


	//   ....[147]....
        /*0a74*/ 	.word	0x0000cb70
        /*0a78*/ 	.word	0x00000000
        /*0a7c*/ 	.word	0x00000050
        /*0a80*/ 	.short	0x010a
        /*0a82*/ 	.byte	0xff
	.zero		1


	//   ....[148]....
        /*0a84*/ 	.word	0x0000cbd0
        /*0a88*/ 	.word	0x00000000
        /*0a8c*/ 	.word	0x00000058
        /*0a90*/ 	.short	0x010a
        /*0a92*/ 	.byte	0xff
	.zero		1


	//   ....[149]....
        /*0a94*/ 	.word	0x0000cc30
        /*0a98*/ 	.word	0x00000000
        /*0a9c*/ 	.word	0x00000040
        /*0aa0*/ 	.short	0x010a
        /*0aa2*/ 	.byte	0xff
	.zero		1


	//   ....[150]....
        /*0aa4*/ 	.word	0x0000cc90
        /*0aa8*/ 	.word	0x00000000
        /*0aac*/ 	.word	0x00000048
        /*0ab0*/ 	.short	0x010a
        /*0ab2*/ 	.byte	0xff
	.zero		1


	//   ....[151]....
        /*0ab4*/ 	.word	0x0000ccf0
        /*0ab8*/ 	.word	0x00000000
        /*0abc*/ 	.word	0x00000050
        /*0ac0*/ 	.short	0x010a
        /*0ac2*/ 	.byte	0xff
	.zero		1


	//   ....[152]....
        /*0ac4*/ 	.word	0x0000cd50
        /*0ac8*/ 	.word	0x00000000
        /*0acc*/ 	.word	0x00000058
        /*0ad0*/ 	.short	0x010a
        /*0ad2*/ 	.byte	0xff
	.zero		1


	//   ....[153]....
        /*0ad4*/ 	.word	0x0000cdb0
        /*0ad8*/ 	.word	0x00000000
        /*0adc*/ 	.word	0x00000040
        /*0ae0*/ 	.short	0x010a
        /*0ae2*/ 	.byte	0xff
	.zero		1


	//   ....[154]....
        /*0ae4*/ 	.word	0x0000ce10
        /*0ae8*/ 	.word	0x00000000
        /*0aec*/ 	.word	0x00000048
        /*0af0*/ 	.short	0x010a
        /*0af2*/ 	.byte	0xff
	.zero		1


	//   ....[155]....
        /*0af4*/ 	.word	0x0000ce70
        /*0af8*/ 	.word	0x00000002
        /*0afc*/ 	.word	0x00000050
        /*0b00*/ 	.short	0x010a
        /*0b02*/ 	.byte	0xff
	.zero		1


	//   ....[156]....
        /*0b04*/ 	.word	0x0000cec0
        /*0b08*/ 	.word	0x00000000
        /*0b0c*/ 	.word	0x00000070
        /*0b10*/ 	.short	0x010a
        /*0b12*/ 	.byte	0xff
	.zero		1


	//   ....[157]....
        /*0b14*/ 	.word	0x0000cf20
        /*0b18*/ 	.word	0x00000002
        /*0b1c*/ 	.word	0x00000020
        /*0b20*/ 	.short	0x010a
        /*0b22*/ 	.byte	0xff
	.zero		1


	//   ....[158]....
        /*0b24*/ 	.word	0x0000cf70
        /*0b28*/ 	.word	0x0000006d
        /*0b2c*/ 	.word	0x00000090
        /*0b30*/ 	.short	0x010a
        /*0b32*/ 	.byte	0xff
	.zero		1


	//   ....[159]....
        /*0b34*/ 	.word	0x0000cfc0
        /*0b38*/ 	.word	0x00000002
        /*0b3c*/ 	.word	0x00000020
        /*0b40*/ 	.short	0x010a
        /*0b42*/ 	.byte	0xff
	.zero		1


	//   ....[160]....
        /*0b44*/ 	.word	0x0000d010
        /*0b48*/ 	.word	0x00000000
        /*0b4c*/ 	.word	0x00000020
        /*0b50*/ 	.short	0x010a
        /*0b52*/ 	.byte	0xff
	.zero		1


	//   ....[161]....
        /*0b54*/ 	.word	0x0000d060
        /*0b58*/ 	.word	0x00000000
        /*0b5c*/ 	.word	0x00000020
        /*0b60*/ 	.short	0x010a
        /*0b62*/ 	.byte	0xff
	.zero		1


	//   ....[162]....
        /*0b64*/ 	.word	0x0000d0b0
        /*0b68*/ 	.word	0x00000000
        /*0b6c*/ 	.word	0x00000020
        /*0b70*/ 	.short	0x010a
        /*0b72*/ 	.byte	0xff
	.zero		1


	//   ....[163]....
        /*0b74*/ 	.word	0x0000d100
        /*0b78*/ 	.word	0x00000000
        /*0b7c*/ 	.word	0x00000020
        /*0b80*/ 	.short	0x010a
        /*0b82*/ 	.byte	0xff
	.zero		1


	//   ....[164]....
        /*0b84*/ 	.word	0x0000d150
        /*0b88*/ 	.word	0x00000000
        /*0b8c*/ 	.word	0x00000020
        /*0b90*/ 	.short	0x010a
        /*0b92*/ 	.byte	0xff
	.zero		1


	//   ....[165]....
        /*0b94*/ 	.word	0x0000d1a0
        /*0b98*/ 	.word	0x00000000
        /*0b9c*/ 	.word	0x00000020
        /*0ba0*/ 	.short	0x010a
        /*0ba2*/ 	.byte	0xff
	.zero		1


	//----- nvinfo : EIATTR_NUM_MBARRIERS
	.align		4
.L_47:
        /*0ba4*/ 	.byte	0x03, 0x38
        /*0ba6*/ 	.short	0x001b


	//----- nvinfo : EIATTR_EXIT_INSTR_OFFSETS
	.align		4
        /*0ba8*/ 	.byte	0x04, 0x1c
        /*0baa*/ 	.short	(.L_49 - .L_48)


	//   ....[0]....
.L_48:
        /*0bac*/ 	.word	0x00002bd0


	//   ....[1]....
        /*0bb0*/ 	.word	0x000030c0


	//   ....[2]....
        /*0bb4*/ 	.word	0x00003120


	//   ....[3]....
        /*0bb8*/ 	.word	0x00004540


	//   ....[4]....
        /*0bbc*/ 	.word	0x00005c60


	//   ....[5]....
        /*0bc0*/ 	.word	0x00005ca0


	//   ....[6]....
        /*0bc4*/ 	.word	0x0000c290


	//   ....[7]....
        /*0bc8*/ 	.word	0x0000c310


	//   ....[8]....
        /*0bcc*/ 	.word	0x0000c340


	//   ....[9]....
        /*0bd0*/ 	.word	0x0000c3b0


	//----- nvinfo : EIATTR_MAX_THREADS
	.align		4
.L_49:
        /*0bd4*/ 	.byte	0x04, 0x05
        /*0bd6*/ 	.short	(.L_51 - .L_50)
.L_50:
        /*0bd8*/ 	.word	0x00000100
        /*0bdc*/ 	.word	0x00000001
        /*0be0*/ 	.word	0x00000001


	//----- nvinfo : EIATTR_CRS_STACK_SIZE
	.align		4
.L_51:
        /*0be4*/ 	.byte	0x04, 0x1e
        /*0be6*/ 	.short	(.L_53 - .L_52)
.L_52:
        /*0be8*/ 	.word	0x00000000


	//----- nvinfo : EIATTR_CBANK_PARAM_SIZE
	.align		4
.L_53:
        /*0bec*/ 	.byte	0x03, 0x19
        /*0bee*/ 	.short	0x0800


	//----- nvinfo : EIATTR_PARAM_CBANK
	.align		4
        /*0bf0*/ 	.byte	0x04, 0x0a
        /*0bf2*/ 	.short	(.L_55 - .L_54)
	.align		4
.L_54:
        /*0bf4*/ 	.word	index@(.nv.constant0._ZN7cutlass13device_kernelINS_4gemm6kernel13GemmUniversalIN4cute5tupleIJiiiiEEENS1_10collective13CollectiveMmaINS1_35MainloopSm100TmaUmmaWarpSpecializedILi2ELi2ELi2ENS5_IJNS4_1CILi2EEESB_NSA_ILi1EEEEEEEENS5_IJNSA_ILi256EEESF_NSA_ILi64EEEEEEfNS5_IJlSC_lEEEfSI_NS4_8TiledMMAINS4_8MMA_AtomIJNS4_23SM100_MMA_TF32_2x1SM_SSINS_10tfloat32_tESM_fLi256ELi256ELNS4_4UMMA5MajorE0ELSO_0ELNSN_7ScaleInE0ELSP_0EEEEEENS4_6LayoutINS5_IJSC_SC_SC_EEENS5_IJNSA_ILi0EEESU_SU_EEEEENS5_IJNS4_10UnderscoreESX_SX_EEEEENS4_28SM100_TMA_2SM_LOAD_MULTICASTENS4_14ComposedLayoutINS4_7SwizzleILi3ELi4ELi3EEENS4_18smem_ptr_flag_bitsILi32EEENSS_INS5_IJNSA_ILi8EEENSA_ILi32EEEEEENS5_IJS17_SC_EEEEEEEvNS4_8identityENS4_18SM100_TMA_2SM_LOADES1B_vS1C_EENS_8epilogue10collective18CollectiveEpilogueINS1F_23Sm100TmaWarpSpecializedILi4ELi2ELi32ELb1ELb0EEEJNS5_IJNSA_ILi128EEESF_SG_EEENS5_IJNSS_IS1K_SC_EENSS_IS17_SC_EEEEEfSI_fSI_NS1F_6fusion15FusionCallbacksIS1J_NS1P_17LinearCombinationIffffLNS_15FloatRoundStyleE2EEES1L_S1O_JEEENS4_5SM1004TMEM4LOAD26SM100_TMEM_LOAD_32dp32b32xENS4_13SM90_TMA_LOADES1B_NS4_39AutoVectorizingCopyWithAssumedAlignmentILi128EEENS4_14SM90_TMA_STOREES1B_S21_S21_EEEvvEEEEvNT_6ParamsE)
        /*0bf8*/ 	.short	0x0380
        /*0bfa*/ 	.short	0x0800


	//----- nvinfo : EIATTR_SW_WAR
	.align		4
.L_55:
        /*0bfc*/ 	.byte	0x04, 0x36
        /*0bfe*/ 	.short	(.L_57 - .L_56)
.L_56:
        /*0c00*/ 	.word	0x00000008
.L_57:


//--------------------- .nv.callgraph             --------------------------
	.section	.nv.callgraph,"",@"SHT_CUDA_CALLGRAPH"
	.align	4
	.sectionentsize	8
	.align		4
        /*0000*/ 	.word	0x00000000
	.align		4
        /*0004*/ 	.word	0xffffffff
	.align		4
        /*0008*/ 	.word	index@(_ZN7cutlass13device_kernelINS_4gemm6kernel13GemmUniversalIN4cute5tupleIJiiiiEEENS1_10collective13CollectiveMmaINS1_35MainloopSm100TmaUmmaWarpSpecializedILi2ELi2ELi2ENS5_IJNS4_1CILi2EEESB_NSA_ILi1EEEEEEEENS5_IJNSA_ILi256EEESF_NSA_ILi64EEEEEEfNS5_IJlSC_lEEEfSI_NS4_8TiledMMAINS4_8MMA_AtomIJNS4_23SM100_MMA_TF32_2x1SM_SSINS_10tfloat32_tESM_fLi256ELi256ELNS4_4UMMA5MajorE0ELSO_0ELNSN_7ScaleInE0ELSP_0EEEEEENS4_6LayoutINS5_IJSC_SC_SC_EEENS5_IJNSA_ILi0EEESU_SU_EEEEENS5_IJNS4_10UnderscoreESX_SX_EEEEENS4_28SM100_TMA_2SM_LOAD_MULTICASTENS4_14ComposedLayoutINS4_7SwizzleILi3ELi4ELi3EEENS4_18smem_ptr_flag_bitsILi32EEENSS_INS5_IJNSA_ILi8EEENSA_ILi32EEEEEENS5_IJS17_SC_EEEEEEEvNS4_8identityENS4_18SM100_TMA_2SM_LOADES1B_vS1C_EENS_8epilogue10collective18CollectiveEpilogueINS1F_23Sm100TmaWarpSpecializedILi4ELi2ELi32ELb1ELb0EEEJNS5_IJNSA_ILi128EEESF_SG_EEENS5_IJNSS_IS1K_SC_EENSS_IS17_SC_EEEEEfSI_fSI_NS1F_6fusion15FusionCallbacksIS1J_NS1P_17LinearCombinationIffffLNS_15FloatRoundStyleE2EEES1L_S1O_JEEENS4_5SM1004TMEM4LOAD26SM100_TMEM_LOAD_32dp32b32xENS4_13SM90_TMA_LOADES1B_NS4_39AutoVectorizingCopyWithAssumedAlignmentILi128EEENS4_14SM90_TMA_STOREES1B_S21_S21_EEEvvEEEEvNT_6ParamsE)
	.align		4
        /*000c*/ 	.word	index@(__assertfail)
	.align		4
        /*0010*/ 	.word	0x00000000
	.align		4
        /*0014*/ 	.word	0xfffffffe
	.align		4
        /*0018*/ 	.word	0x00000000
	.align		4
        /*001c*/ 	.word	0xfffffffd
	.align		4
        /*0020*/ 	.word	0x00000000
	.align		4
        /*0024*/ 	.word	0xfffffffc


//--------------------- .nv.constant4             --------------------------
	.section	.nv.constant4,"a",@progbits
	.align	8
	.align		8
.nv.constant4:
        /*0000*/ 	.dword	__assertfail
	.align		8
        /*0008*/ 	.dword	__unnamed_1
	.align		8
        /*0010*/ 	.dword	__unnamed_2
	.align		8
        /*0018*/ 	.dword	_ZN40_INTERNAL_0d7365f1_4_k_cu_249a41e1_187344cuda3std3__45__cpo5beginE
	.align		8
        /*0020*/ 	.dword	_ZN40_INTERNAL_0d7365f1_4_k_cu_249a41e1_187344cuda3std3__45__cpo3endE
	.align		8
        /*0028*/ 	.dword	_ZN40_INTERNAL_0d7365f1_4_k_cu_249a41e1_187344cuda3std3__45__cpo6cbeginE
	.align		8
        /*0030*/ 	.dword	_ZN40_INTERNAL_0d7365f1_4_k_cu_249a41e1_187344cuda3std3__45__cpo4cendE
	.align		8
        /*0038*/ 	.dword	_ZN40_INTERNAL_0d7365f1_4_k_cu_249a41e1_187344cuda3std3__442_GLOBAL__N__0d7365f1_4_k_cu_249a41e1_187346ignoreE
	.align		8
        /*0040*/ 	.dword	_ZN40_INTERNAL_0d7365f1_4_k_cu_249a41e1_187344cuda3std3__419piecewise_constructE
	.align		8
        /*0048*/ 	.dword	_ZN40_INTERNAL_0d7365f1_4_k_cu_249a41e1_187344cuda3std3__48in_placeE
	.align		8
        /*0050*/ 	.dword	_ZN40_INTERNAL_0d7365f1_4_k_cu_249a41e1_187344cuda3std6ranges3__45__cpo4swapE
	.align		8
        /*0058*/ 	.dword	_ZN40_INTERNAL_0d7365f1_4_k_cu_249a41e1_187344cuda3std6ranges3__45__cpo9iter_moveE
	.align		8
        /*0060*/ 	.dword	_ZN40_INTERNAL_0d7365f1_4_k_cu_249a41e1_187344cute7productE
	.align		8
        /*0068*/ 	.dword	_ZN40_INTERNAL_0d7365f1_4_k_cu_249a41e1_187344cute1_E
	.align		8
        /*0070*/ 	.dword	$str$25
	.align		8
        /*0078*/ 	.dword	$str$26
	.align		8
        /*0080*/ 	.dword	$str$27
	.align		8
        /*0088*/ 	.dword	$str$28


//--------------------- .text._ZN7cutlass13device_kernelINS_4gemm6kernel13GemmUniversalIN4cute5tupleIJiiiiEEENS1_10collective13CollectiveMmaINS1_35MainloopSm100TmaUmmaWarpSpecializedILi2ELi2ELi2ENS5_IJNS4_1CILi2EEESB_NSA_ILi1EEEEEEEENS5_IJNSA_ILi256EEESF_NSA_ILi64EEEEEEfNS5_IJlSC_lEEEfSI_NS4_8TiledMMAINS4_8MMA_AtomIJNS4_23SM100_MMA_TF32_2x1SM_SSINS_10tfloat32_tESM_fLi256ELi256ELNS4_4UMMA5MajorE0ELSO_0ELNSN_7ScaleInE0ELSP_0EEEEEENS4_6LayoutINS5_IJSC_SC_SC_EEENS5_IJNSA_ILi0EEESU_SU_EEEEENS5_IJNS4_10UnderscoreESX_SX_EEEEENS4_28SM100_TMA_2SM_LOAD_MULTICASTENS4_14ComposedLayoutINS4_7SwizzleILi3ELi4ELi3EEENS4_18smem_ptr_flag_bitsILi32EEENSS_INS5_IJNSA_ILi8EEENSA_ILi32EEEEEENS5_IJS17_SC_EEEEEEEvNS4_8identityENS4_18SM100_TMA_2SM_LOADES1B_vS1C_EENS_8epilogue10collective18CollectiveEpilogueINS1F_23Sm100TmaWarpSpecializedILi4ELi2ELi32ELb1ELb0EEEJNS5_IJNSA_ILi128EEESF_SG_EEENS5_IJNSS_IS1K_SC_EENSS_IS17_SC_EEEEEfSI_fSI_NS1F_6fusion15FusionCallbacksIS1J_NS1P_17LinearCombinationIffffLNS_15FloatRoundStyleE2EEES1L_S1O_JEEENS4_5SM1004TMEM4LOAD26SM100_TMEM_LOAD_32dp32b32xENS4_13SM90_TMA_LOADES1B_NS4_39AutoVectorizingCopyWithAssumedAlignmentILi128EEENS4_14SM90_TMA_STOREES1B_S21_S21_EEEvvEEEEvNT_6ParamsE --------------------------
	.section	.text._ZN7cutlass13device_kernelINS_4gemm6kernel13GemmUniversalIN4cute5tupleIJiiiiEEENS1_10collective13CollectiveMmaINS1_35MainloopSm100TmaUmmaWarpSpecializedILi2ELi2ELi2ENS5_IJNS4_1CILi2EEESB_NSA_ILi1EEEEEEEENS5_IJNSA_ILi256EEESF_NSA_ILi64EEEEEEfNS5_IJlSC_lEEEfSI_NS4_8TiledMMAINS4_8MMA_AtomIJNS4_23SM100_MMA_TF32_2x1SM_SSINS_10tfloat32_tESM_fLi256ELi256ELNS4_4UMMA5MajorE0ELSO_0ELNSN_7ScaleInE0ELSP_0EEEEEENS4_6LayoutINS5_IJSC_SC_SC_EEENS5_IJNSA_ILi0EEESU_SU_EEEEENS5_IJNS4_10UnderscoreESX_SX_EEEEENS4_28SM100_TMA_2SM_LOAD_MULTICASTENS4_14ComposedLayoutINS4_7SwizzleILi3ELi4ELi3EEENS4_18smem_ptr_flag_bitsILi32EEENSS_INS5_IJNSA_ILi8EEENSA_ILi32EEEEEENS5_IJS17_SC_EEEEEEEvNS4_8identityENS4_18SM100_TMA_2SM_LOADES1B_vS1C_EENS_8epilogue10collective18CollectiveEpilogueINS1F_23Sm100TmaWarpSpecializedILi4ELi2ELi32ELb1ELb0EEEJNS5_IJNSA_ILi128EEESF_SG_EEENS5_IJNSS_IS1K_SC_EENSS_IS17_SC_EEEEEfSI_fSI_NS1F_6fusion15FusionCallbacksIS1J_NS1P_17LinearCombinationIffffLNS_15FloatRoundStyleE2EEES1L_S1O_JEEENS4_5SM1004TMEM4LOAD26SM100_TMEM_LOAD_32dp32b32xENS4_13SM90_TMA_LOADES1B_NS4_39AutoVectorizingCopyWithAssumedAlignmentILi128EEENS4_14SM90_TMA_STOREES1B_S21_S21_EEEvvEEEEvNT_6ParamsE,"ax",@progbits
	.align	128
.text._ZN7cutlass13device_kernelINS_4gemm6kernel13GemmUniversalIN4cute5tupleIJiiiiEEENS1_10collective13CollectiveMmaINS1_35MainloopSm100TmaUmmaWarpSpecializedILi2ELi2ELi2ENS5_IJNS4_1CILi2EEESB_NSA_ILi1EEEEEEEENS5_IJNSA_ILi256EEESF_NSA_ILi64EEEEEEfNS5_IJlSC_lEEEfSI_NS4_8TiledMMAINS4_8MMA_AtomIJNS4_23SM100_MMA_TF32_2x1SM_SSINS_10tfloat32_tESM_fLi256ELi256ELNS4_4UMMA5MajorE0ELSO_0ELNSN_7ScaleInE0ELSP_0EEEEEENS4_6LayoutINS5_IJSC_SC_SC_EEENS5_IJNSA_ILi0EEESU_SU_EEEEENS5_IJNS4_10UnderscoreESX_SX_EEEEENS4_28SM100_TMA_2SM_LOAD_MULTICASTENS4_14ComposedLayoutINS4_7SwizzleILi3ELi4ELi3EEENS4_18smem_ptr_flag_bitsILi32EEENSS_INS5_IJNSA_ILi8EEENSA_ILi32EEEEEENS5_IJS17_SC_EEEEEEEvNS4_8identityENS4_18SM100_TMA_2SM_LOADES1B_vS1C_EENS_8epilogue10collective18CollectiveEpilogueINS1F_23Sm100TmaWarpSpecializedILi4ELi2ELi32ELb1ELb0EEEJNS5_IJNSA_ILi128EEESF_SG_EEENS5_IJNSS_IS1K_SC_EENSS_IS17_SC_EEEEEfSI_fSI_NS1F_6fusion15FusionCallbacksIS1J_NS1P_17LinearCombinationIffffLNS_15FloatRoundStyleE2EEES1L_S1O_JEEENS4_5SM1004TMEM4LOAD26SM100_TMEM_LOAD_32dp32b32xENS4_13SM90_TMA_LOADES1B_NS4_39AutoVectorizingCopyWithAssumedAlignmentILi128EEENS4_14SM90_TMA_STOREES1B_S21_S21_EEEvvEEEEvNT_6ParamsE:
        .type           _ZN7cutlass13device_kernelINS_4gemm6kernel13GemmUniversalIN4cute5tupleIJiiiiEEENS1_10collective13CollectiveMmaINS1_35MainloopSm100TmaUmmaWarpSpecializedILi2ELi2ELi2ENS5_IJNS4_1CILi2EEESB_NSA_ILi1EEEEEEEENS5_IJNSA_ILi256EEESF_NSA_ILi64EEEEEEfNS5_IJlSC_lEEEfSI_NS4_8TiledMMAINS4_8MMA_AtomIJNS4_23SM100_MMA_TF32_2x1SM_SSINS_10tfloat32_tESM_fLi256ELi256ELNS4_4UMMA5MajorE0ELSO_0ELNSN_7ScaleInE0ELSP_0EEEEEENS4_6LayoutINS5_IJSC_SC_SC_EEENS5_IJNSA_ILi0EEESU_SU_EEEEENS5_IJNS4_10UnderscoreESX_SX_EEEEENS4_28SM100_TMA_2SM_LOAD_MULTICASTENS4_14ComposedLayoutINS4_7SwizzleILi3ELi4ELi3EEENS4_18smem_ptr_flag_bitsILi32EEENSS_INS5_IJNSA_ILi8EEENSA_ILi32EEEEEENS5_IJS17_SC_EEEEEEEvNS4_8identityENS4_18SM100_TMA_2SM_LOADES1B_vS1C_EENS_8epilogue10collective18CollectiveEpilogueINS1F_23Sm100TmaWarpSpecializedILi4ELi2ELi32ELb1ELb0EEEJNS5_IJNSA_ILi128EEESF_SG_EEENS5_IJNSS_IS1K_SC_EENSS_IS17_SC_EEEEEfSI_fSI_NS1F_6fusion15FusionCallbacksIS1J_NS1P_17LinearCombinationIffffLNS_15FloatRoundStyleE2EEES1L_S1O_JEEENS4_5SM1004TMEM4LOAD26SM100_TMEM_LOAD_32dp32b32xENS4_13SM90_TMA_LOADES1B_NS4_39AutoVectorizingCopyWithAssumedAlignmentILi128EEENS4_14SM90_TMA_STOREES1B_S21_S21_EEEvvEEEEvNT_6ParamsE,@function
        .size           _ZN7cutlass13device_kernelINS_4gemm6kernel13GemmUniversalIN4cute5tupleIJiiiiEEENS1_10collective13CollectiveMmaINS1_35MainloopSm100TmaUmmaWarpSpecializedILi2ELi2ELi2ENS5_IJNS4_1CILi2EEESB_NSA_ILi1EEEEEEEENS5_IJNSA_ILi256EEESF_NSA_ILi64EEEEEEfNS5_IJlSC_lEEEfSI_NS4_8TiledMMAINS4_8MMA_AtomIJNS4_23SM100_MMA_TF32_2x1SM_SSINS_10tfloat32_tESM_fLi256ELi256ELNS4_4UMMA5MajorE0ELSO_0ELNSN_7ScaleInE0ELSP_0EEEEEENS4_6LayoutINS5_IJSC_SC_SC_EEENS5_IJNSA_ILi0EEESU_SU_EEEEENS5_IJNS4_10UnderscoreESX_SX_EEEEENS4_28SM100_TMA_2SM_LOAD_MULTICASTENS4_14ComposedLayoutINS4_7SwizzleILi3ELi4ELi3EEENS4_18smem_ptr_flag_bitsILi32EEENSS_INS5_IJNSA_ILi8EEENSA_ILi32EEEEEENS5_IJS17_SC_EEEEEEEvNS4_8identityENS4_18SM100_TMA_2SM_LOADES1B_vS1C_EENS_8epilogue10collective18CollectiveEpilogueINS1F_23Sm100TmaWarpSpecializedILi4ELi2ELi32ELb1ELb0EEEJNS5_IJNSA_ILi128EEESF_SG_EEENS5_IJNSS_IS1K_SC_EENSS_IS17_SC_EEEEEfSI_fSI_NS1F_6fusion15FusionCallbacksIS1J_NS1P_17LinearCombinationIffffLNS_15FloatRoundStyleE2EEES1L_S1O_JEEENS4_5SM1004TMEM4LOAD26SM100_TMEM_LOAD_32dp32b32xENS4_13SM90_TMA_LOADES1B_NS4_39AutoVectorizingCopyWithAssumedAlignmentILi128EEENS4_14SM90_TMA_STOREES1B_S21_S21_EEEvvEEEEvNT_6ParamsE,(.L_x_233 - _ZN7cutlass13device_kernelINS_4gemm6kernel13GemmUniversalIN4cute5tupleIJiiiiEEENS1_10collective13CollectiveMmaINS1_35MainloopSm100TmaUmmaWarpSpecializedILi2ELi2ELi2ENS5_IJNS4_1CILi2EEESB_NSA_ILi1EEEEEEEENS5_IJNSA_ILi256EEESF_NSA_ILi64EEEEEEfNS5_IJlSC_lEEEfSI_NS4_8TiledMMAINS4_8MMA_AtomIJNS4_23SM100_MMA_TF32_2x1SM_SSINS_10tfloat32_tESM_fLi256ELi256ELNS4_4UMMA5MajorE0ELSO_0ELNSN_7ScaleInE0ELSP_0EEEEEENS4_6LayoutINS5_IJSC_SC_SC_EEENS5_IJNSA_ILi0EEESU_SU_EEEEENS5_IJNS4_10UnderscoreESX_SX_EEEEENS4_28SM100_TMA_2SM_LOAD_MULTICASTENS4_14ComposedLayoutINS4_7SwizzleILi3ELi4ELi3EEENS4_18smem_ptr_flag_bitsILi32EEENSS_INS5_IJNSA_ILi8EEENSA_ILi32EEEEEENS5_IJS17_SC_EEEEEEEvNS4_8identityENS4_18SM100_TMA_2SM_LOADES1B_vS1C_EENS_8epilogue10collective18CollectiveEpilogueINS1F_23Sm100TmaWarpSpecializedILi4ELi2ELi32ELb1ELb0EEEJNS5_IJNSA_ILi128EEESF_SG_EEENS5_IJNSS_IS1K_SC_EENSS_IS17_SC_EEEEEfSI_fSI_NS1F_6fusion15FusionCallbacksIS1J_NS1P_17LinearCombinationIffffLNS_15FloatRoundStyleE2EEES1L_S1O_JEEENS4_5SM1004TMEM4LOAD26SM100_TMEM_LOAD_32dp32b32xENS4_13SM90_TMA_LOADES1B_NS4_39AutoVectorizingCopyWithAssumedAlignmentILi128EEENS4_14SM90_TMA_STOREES1B_S21_S21_EEEvvEEEEvNT_6ParamsE)
        .other          _ZN7cutlass13device_kernelINS_4gemm6kernel13GemmUniversalIN4cute5tupleIJiiiiEEENS1_10collective13CollectiveMmaINS1_35MainloopSm100TmaUmmaWarpSpecializedILi2ELi2ELi2ENS5_IJNS4_1CILi2EEESB_NSA_ILi1EEEEEEEENS5_IJNSA_ILi256EEESF_NSA_ILi64EEEEEEfNS5_IJlSC_lEEEfSI_NS4_8TiledMMAINS4_8MMA_AtomIJNS4_23SM100_MMA_TF32_2x1SM_SSINS_10tfloat32_tESM_fLi256ELi256ELNS4_4UMMA5MajorE0ELSO_0ELNSN_7ScaleInE0ELSP_0EEEEEENS4_6LayoutINS5_IJSC_SC_SC_EEENS5_IJNSA_ILi0EEESU_SU_EEEEENS5_IJNS4_10UnderscoreESX_SX_EEEEENS4_28SM100_TMA_2SM_LOAD_MULTICASTENS4_14ComposedLayoutINS4_7SwizzleILi3ELi4ELi3EEENS4_18smem_ptr_flag_bitsILi32EEENSS_INS5_IJNSA_ILi8EEENSA_ILi32EEEEEENS5_IJS17_SC_EEEEEEEvNS4_8identityENS4_18SM100_TMA_2SM_LOADES1B_vS1C_EENS_8epilogue10collective18CollectiveEpilogueINS1F_23Sm100TmaWarpSpecializedILi4ELi2ELi32ELb1ELb0EEEJNS5_IJNSA_ILi128EEESF_SG_EEENS5_IJNSS_IS1K_SC_EENSS_IS17_SC_EEEEEfSI_fSI_NS1F_6fusion15FusionCallbacksIS1J_NS1P_17LinearCombinationIffffLNS_15FloatRoundStyleE2EEES1L_S1O_JEEENS4_5SM1004TMEM4LOAD26SM100_TMEM_LOAD_32dp32b32xENS4_13SM90_TMA_LOADES1B_NS4_39AutoVectorizingCopyWithAssumedAlignmentILi128EEENS4_14SM90_TMA_STOREES1B_S21_S21_EEEvvEEEEvNT_6ParamsE,@"STO_CUDA_ENTRY STV_DEFAULT"
_ZN7cutlass13device_kernelINS_4gemm6kernel13GemmUniversalIN4cute5tupleIJiiiiEEENS1_10collective13CollectiveMmaINS1_35MainloopSm100TmaUmmaWarpSpecializedILi2ELi2ELi2ENS5_IJNS4_1CILi2EEESB_NSA_ILi1EEEEEEEENS5_IJNSA_ILi256EEESF_NSA_ILi64EEEEEEfNS5_IJlSC_lEEEfSI_NS4_8TiledMMAINS4_8MMA_AtomIJNS4_23SM100_MMA_TF32_2x1SM_SSINS_10tfloat32_tESM_fLi256ELi256ELNS4_4UMMA5MajorE0ELSO_0ELNSN_7ScaleInE0ELSP_0EEEEEENS4_6LayoutINS5_IJSC_SC_SC_EEENS5_IJNSA_ILi0EEESU_SU_EEEEENS5_IJNS4_10UnderscoreESX_SX_EEEEENS4_28SM100_TMA_2SM_LOAD_MULTICASTENS4_14ComposedLayoutINS4_7SwizzleILi3ELi4ELi3EEENS4_18smem_ptr_flag_bitsILi32EEENSS_INS5_IJNSA_ILi8EEENSA_ILi32EEEEEENS5_IJS17_SC_EEEEEEEvNS4_8identityENS4_18SM100_TMA_2SM_LOADES1B_vS1C_EENS_8epilogue10collective18CollectiveEpilogueINS1F_23Sm100TmaWarpSpecializedILi4ELi2ELi32ELb1ELb0EEEJNS5_IJNSA_ILi128EEESF_SG_EEENS5_IJNSS_IS1K_SC_EENSS_IS17_SC_EEEEEfSI_fSI_NS1F_6fusion15FusionCallbacksIS1J_NS1P_17LinearCombinationIffffLNS_15FloatRoundStyleE2EEES1L_S1O_JEEENS4_5SM1004TMEM4LOAD26SM100_TMEM_LOAD_32dp32b32xENS4_13SM90_TMA_LOADES1B_NS4_39AutoVectorizingCopyWithAssumedAlignmentILi128EEENS4_14SM90_TMA_STOREES1B_S21_S21_EEEvvEEEEvNT_6ParamsE:
[----:B------:R-:W1:Y:S01]  /*0000*/  LDC R1, c[0x0][0x37c] ;  /* 0x0000df00ff017b82 */ /* 0x000e620000000800 */
[----:B------:R-:W2:Y:S01]  /*0010*/  S2R R100, SR_TID.X ;  /* 0x0000000000647919 */ /* 0x000ea20000002100 */
[----:B------:R-:W3:Y:S06]  /*0020*/  LDCU.64 UR8, c[0x0][0x890] ;  /* 0x00011200ff0877ac */ /* 0x000eec0008000a00 */
[----:B------:R-:W4:Y:S01]  /*0030*/  S2UR UR52, SR_CgaCtaId ;  /* 0x00000000003479c3 */ /* 0x000f220000008800 */
[----:B------:R-:W-:Y:S02]  /*0040*/  PRMT R83, RZ, 0x7610, R83 ;  /* 0x00007610ff537816 */ /* 0x000fe40000000053 */
[----:B------:R-:W-:Y:S01]  /*0050*/  ELECT P1, URZ, PT ;  /* 0x0000000000ff782f */ /* 0x000fe20003820000 */
[----:B---3--:R-:W-:-:S04]  /*0060*/  UISETP.NE.U32.AND UP0, UPT, UR8, URZ, UPT ;  /* 0x000000ff0800728c */ /* 0x008fc8000bf05070 */
[----:B------:R-:W-:Y:S02]  /*0070*/  UISETP.NE.AND.EX UP0, UPT, UR9, URZ, UPT, UP0 ;  /* 0x000000ff0900728c */ /* 0x000fe4000bf05300 */
[----:B----4-:R-:W-:Y:S02]  /*0080*/  ULOP3.LUT UR68, UR52, 0x1, URZ, 0xc0, !UPT ;  /* 0x0000000134447892 */ /* 0x010fe4000f8ec0ff */
[----:B------:R-:W-:Y:S01]  /*0090*/  ULOP3.LUT UR69, UR52, 0x1, URZ, 0x3c, !UPT ;  /* 0x0000000134457892 */ /* 0x000fe2000f8e3cff */
[----:B--2---:R-:W-:-:S05]  /*00a0*/  SHF.R.U32.HI R84, RZ, 0x5, R100 ;  /* 0x00000005ff547819 */ /* 0x004fca0000011664 */
[----:B------:R-:W2:Y:S02]  /*00b0*/  SHFL.IDX PT, R0, R84, RZ, 0x1f ;  /* 0x00001fff54007589 */ /* 0x000ea400000e0000 */
[----:B--2---:R-:W-:Y:S01]  /*00c0*/  R2UR UR17, R0 ;  /* 0x00000000001172ca */ /* 0x004fe200000e0000 */
[----:B-1----:R-:W-:-:S14]  /*00d0*/  BRA.U UP0, `(.L_x_0) ;  /* 0x0000000100307547 */ /* 0x002fdc000b800000 */
[----:B------:R-:W1:Y:S02]  /*00e0*/  LDCU.64 UR4, c[0x0][0x888] ;  /* 0x00011100ff0477ac */ /* 0x000e640008000a00 */
[----:B-1----:R-:W-:-:S04]  /*00f0*/  UISETP.NE.U32.AND UP0, UPT, UR4, URZ, UPT ;  /* 0x000000ff0400728c */ /* 0x002fc8000bf05070 */
[----:B------:R-:W-:-:S09]  /*0100*/  UISETP.NE.AND.EX UP0, UPT, UR5, URZ, UPT, UP0 ;  /* 0x000000ff0500728c */ /* 0x000fd2000bf05300 */
[----:B------:R-:W-:Y:S05]  /*0110*/  BRA.U !UP0, `(.L_x_1) ;  /* 0x0000000108147547 */ /* 0x000fea000b800000 */
[----:B------:R-:W1:Y:S01]  /*0120*/  LDC.64 R2, c[0x0][0x888] ;  /* 0x00022200ff027b82 */ /* 0x000e620000000a00 */
[----:B------:R-:W1:Y:S02]  /*0130*/  LDCU.64 UR4, c[0x0][0x358] ;  /* 0x00006b00ff0477ac */ /* 0x000e640008000a00 */
[----:B-1----:R1:W5:Y:S01]  /*0140*/  LDG.E R45, desc[UR4][R2.64] ;  /* 0x00000004022d7981 */ /* 0x002362000c1e1900 */
[----:B------:R-:W-:Y:S01]  /*0150*/  HFMA2 R83, -RZ, RZ, 0, 5.9604644775390625e-08 ;  /* 0x00000001ff537431 */ /* 0x000fe200000001ff */
[----:B------:R-:W-:Y:S05]  /*0160*/  BRA `(.L_x_0) ;  /* 0x00000000000c7947 */ /* 0x000fea0003800000 */
.L_x_1:
[----:B------:R-:W1:Y:S01]  /*0170*/  LDCU UR4, c[0x0][0x880] ;  /* 0x00011000ff0477ac */ /* 0x000e620008000800 */
[----:B------:R-:W-:Y:S01]  /*0180*/  HFMA2 R83, -RZ, RZ, 0, 5.9604644775390625e-08 ;  /* 0x00000001ff537431 */ /* 0x000fe200000001ff */
[----:B-1----:R-:W-:-:S07]  /*0190*/  MOV R45, UR4 ;  /* 0x00000004002d7c02 */ /* 0x002fce0008000f00 */
.L_x_0:
[----:B------:R-:W2:Y:S02]  /*01a0*/  LDCU.64 UR4, c[0x0][0x8b0] ;  /* 0x00011600ff0477ac */ /* 0x000ea40008000a00 */
[----:B--2---:R-:W-:-:S04]  /*01b0*/  UISETP.NE.U32.AND UP0, UPT, UR4, URZ, UPT ;  /* 0x000000ff0400728c */ /* 0x004fc8000bf05070 */
[----:B------:R-:W-:-:S09]  /*01c0*/  UISETP.NE.AND.EX UP0, UPT, UR5, URZ, UPT, UP0 ;  /* 0x000000ff0500728c */ /* 0x000fd2000bf05300 */
[----:B------:R-:W-:Y:S05]  /*01d0*/  BRA.U UP0, `(.L_x_2) ;  /* 0x0000000100287547 */ /* 0x000fea000b800000 */
[----:B------:R-:W2:Y:S02]  /*01e0*/  LDCU.64 UR4, c[0x0][0x8a8] ;  /* 0x00011500ff0477ac */ /* 0x000ea40008000a00 */
[----:B--2---:R-:W-:-:S04]  /*01f0*/  UISETP.NE.U32.AND UP0, UPT, UR4, URZ, UPT ;  /* 0x000000ff0400728c */ /* 0x004fc8000bf05070 */
[----:B------:R-:W-:-:S09]  /*0200*/  UISETP.NE.AND.EX UP0, UPT, UR5, URZ, UPT, UP0 ;  /* 0x000000ff0500728c */ /* 0x000fd2000bf05300 */
[----:B------:R-:W-:Y:S05]  /*0210*/  BRA.U !UP0, `(.L_x_3) ;  /* 0x0000000108107547 */ /* 0x000fea000b800000 */
[----:B------:R-:W2:Y:S01]  /*0220*/  LDC.64 R38, c[0x0][0x8a8] ;  /* 0x00022a00ff267b82 */ /* 0x000ea20000000a00 */
[----:B------:R-:W2:Y:S02]  /*0230*/  LDCU.64 UR4, c[0x0][0x358] ;  /* 0x00006b00ff0477ac */ /* 0x000ea40008000a00 */
[----:B--2---:R2:W5:Y:S01]  /*0240*/  LDG.E R38, desc[UR4][R38.64] ;  /* 0x0000000426267981 */ /* 0x004562000c1e1900 */
[----:B------:R-:W-:Y:S05]  /*0250*/  BRA `(.L_x_2) ;  /* 0x0000000000087947 */ /* 0x000fea0003800000 */
.L_x_3:
[----:B------:R-:W2:Y:S02]  /*0260*/  LDCU UR4, c[0x0][0x8a0] ;  /* 0x00011400ff0477ac */ /* 0x000ea40008000800 */
[----:B--2---:R-:W-:Y:S02]  /*0270*/  MOV R38, UR4 ;  /* 0x0000000400267c02 */ /* 0x004fe40008000f00 */
.L_x_2:
[----:B------:R-:W-:Y:S01]  /*0280*/  IMAD.U32 R0, RZ, RZ, UR17 ;  /* 0x00000011ff007e24 */ /* 0x000fe2000f8e00ff */
[----:B------:R-:W-:Y:S04]  /*0290*/  BSSY.RECONVERGENT B0, `(.L_x_4) ;  /* 0x000000c000007945 */ /* 0x000fe80003800200 */
[C---:B------:R-:W-:Y:S02]  /*02a0*/  ISETP.NE.OR P2, PT, R0.reuse, 0x1, !P1 ;  /* 0x000000010000780c */ /* 0x040fe40004f45670 */
[----:B------:R-:W-:-:S11]  /*02b0*/  ISETP.NE.OR P0, PT, R0, 0x3, !P1 ;  /* 0x000000030000780c */ /* 0x000fd60004f05670 */
[----:B------:R-:W-:Y:S05]  /*02c0*/  @P2 BRA `(.L_x_5) ;  /* 0x0000000000202947 */ /* 0x000fea0003800000 */
[----:B------:R-:W3:Y:S02]  /*02d0*/  LDCU.64 UR4, c[0x0][0x348] ;  /* 0x00006900ff0477ac */ /* 0x000ee40008000a00 */
[----:B---3--:R-:W-:Y:S02]  /*02e0*/  UIADD3 UR6, UP1, UPT, UR4, 0x80, URZ ;  /* 0x0000008004067890 */ /* 0x008fe4000ff3e0ff */
[----:B------:R-:W-:Y:S02]  /*02f0*/  UIADD3 UR4, UP0, UPT, UR4, 0x180, URZ ;  /* 0x0000018004047890 */ /* 0x000fe4000ff1e0ff */
[----:B------:R-:W-:Y:S02]  /*0300*/  UIADD3.X UR7, UPT, UPT, URZ, UR5, URZ, UP1, !UPT ;  /* 0x00000005ff077290 */ /* 0x000fe40008ffe4ff */
[----:B------:R-:W-:-:S07]  /*0310*/  UIADD3.X UR5, UPT, UPT, URZ, UR5, URZ, UP0, !UPT ;  /* 0x00000005ff057290 */ /* 0x000fce00087fe4ff */
[----:B------:R3:W-:Y:S02]  /*0320*/  UTMACCTL.PF [UR6] ;  /* 0x00000000060079b9 */ /* 0x0007e40008040000 */
[----:B------:R3:W-:Y:S02]  /*0330*/  UTMACCTL.PF [UR4] ;  /* 0x00000000040079b9 */ /* 0x0007e40008040000 */
[----:B---3--:R-:W-:Y:S01]  /*0340*/  NOP ;  /* 0x0000000000007918 */ /* 0x008fe20000000000 */
.L_x_5:
[----:B------:R-:W-:Y:S05]  /*0350*/  BSYNC.RECONVERGENT B0 ;  /* 0x0000000000007941 */ /* 0x000fea0003800200 */
.L_x_4:
[----:B------:R-:W-:Y:S04]  /*0360*/  BSSY.RECONVERGENT B0, `(.L_x_6) ;  /* 0x000000a000007945 */ /* 0x000fe80003800200 */
        /* <DEDUP_REMOVED lines=9> */
.L_x_7:
[----:B------:R-:W-:Y:S05]  /*0400*/  BSYNC.RECONVERGENT B0 ;  /* 0x0000000000007941 */ /* 0x000fea0003800200 */
.L_x_6:
[----:B------:R-:W3:Y:S01]  /*0410*/  LDCU.64 UR4, c[0x0][0x888] ;  /* 0x00011100ff0477ac */ /* 0x000ee20008000a00 */
[----:B------:R-:W-:Y:S02]  /*0420*/  UISETP.EQ.U32.AND UP1, UPT, UR8, URZ, UPT ;  /* 0x000000ff0800728c */ /* 0x000fe4000bf22070 */
[----:B------:R-:W-:Y:S02]  /*0430*/  UPLOP3.LUT UP3, UPT, UPT, UPT, UPT, 0x80, 0x8 ;  /* 0x000000000008789c */ /* 0x000fe40003f6f070 */
[----:B---3--:R-:W-:-:S04]  /*0440*/  UISETP.NE.U32.AND UP0, UPT, UR4, URZ, UPT ;  /* 0x000000ff0400728c */ /* 0x008fc8000bf05070 */
[----:B------:R-:W-:-:S04]  /*0450*/  UISETP.NE.AND.EX UP0, UPT, UR5, URZ, UPT, UP0 ;  /* 0x000000ff0500728c */ /* 0x000fc8000bf05300 */
[----:B------:R-:W-:-:S04]  /*0460*/  UISETP.EQ.OR.EX UP2, UPT, UR9, URZ, !UP0, UP1 ;  /* 0x000000ff0900728c */ /* 0x000fc8000c742710 */
[----:B------:R-:W-:-:S06]  /*0470*/  UP2UR UR4, UPR, URZ, 0x4 ;  /* 0x00000004ff047883 */ /* 0x000fcc0008000000 */
[----:B------:R-:W-:Y:S01]  /*0480*/  MOV R87, UR4 ;  /* 0x0000000400577c02 */ /* 0x000fe20008000f00 */
[----:B------:R-:W-:Y:S06]  /*0490*/  BRA.U !UP2, `(.L_x_8) ;  /* 0x000000010a207547 */ /* 0x000fec000b800000 */
[----:B------:R-:W-:Y:S01]  /*04a0*/  UISETP.NE.U32.AND UP1, UPT, UR8, URZ, UPT ;  /* 0x000000ff0800728c */ /* 0x000fe2000bf25070 */
[----:B-----5:R-:W-:Y:S01]  /*04b0*/  FSETP.NEU.AND P0, PT, R45, RZ, PT ;  /* 0x000000ff2d00720b */ /* 0x020fe20003f0d000 */
[----:B------:R-:W-:Y:S02]  /*04c0*/  USEL UR4, URZ, 0xffffffff, UP0 ;  /* 0xffffffffff047887 */ /* 0x000fe40008000000 */
[----:B------:R-:W-:-:S10]  /*04d0*/  UISETP.NE.AND.EX UP1, UPT, UR9, URZ, UPT, UP1 ;  /* 0x000000ff0900728c */ /* 0x000fd4000bf25310 */
[----:B------:R-:W-:Y:S01]  /*04e0*/  VOTEU.ANY UP0, P0 ;  /* 0x0000000000ff7886 */ /* 0x000fe20000000100 */
[----:B------:R-:W-:-:S04]  /*04f0*/  @!UP1 USEL UR4, URZ, 0xffffffff, UP0 ;  /* 0xffffffffff049887 */ /* 0x000fc80008000000 */
[----:B------:R-:W-:-:S04]  /*0500*/  ULOP3.LUT UR4, UR4, 0x1, URZ, 0xc0, !UPT ;  /* 0x0000000104047892 */ /* 0x000fc8000f8ec0ff */
[----:B------:R-:W-:-:S11]  /*0510*/  UISETP.NE.U32.AND UP3, UPT, UR4, 0x1, UPT ;  /* 0x000000010400788c */ /* 0x000fd6000bf65070 */
.L_x_8:
[----:B------:R-:W3:Y:S01]  /*0520*/  SHFL.IDX PT, R0, R84, RZ, 0x1f ;  /* 0x00001fff54007589 */ /* 0x000ee200000e0000 */
[----:B------:R-:W-:-:S04]  /*0530*/  UISETP.NE.AND UP0, UPT, UR17, 0x2, UPT ;  /* 0x000000021100788c */ /* 0x000fc8000bf05270 */
[----:B------:R-:W-:Y:S02]  /*0540*/  UISETP.EQ.AND UP1, UPT, UR68, URZ, !UP0 ;  /* 0x000000ff4400728c */ /* 0x000fe4000c722270 */
[----:B------:R-:W-:-:S04]  /*0550*/  USEL UR46, URZ, 0x1, UP0 ;  /* 0x00000001ff2e7887 */ /* 0x000fc80008000000 */
[----:B------:R-:W-:Y:S02]  /*0560*/  PLOP3.LUT P4, PT, P1, PT, UP1, 0x80, 0x8 ;  /* 0x000000000008781c */ /* 0x000fe40000f8f018 */
[----:B---3--:R-:W-:-:S13]  /*0570*/  ISETP.NE.AND P0, PT, R0, RZ, PT ;  /* 0x000000ff0000720c */ /* 0x008fda0003f05270 */
[----:B------:R-:W-:Y:S05]  /*0580*/  @P0 BRA `(.L_x_9) ;  /* 0x0000000000440947 */ /* 0x000fea0003800000 */
[----:B------:R-:W-:Y:S01]  /*0590*/  UMOV UR4, 0x400 ;  /* 0x0000040000047882 */ /* 0x000fe20000000000 */
[----:B------:R-:W-:Y:S01]  /*05a0*/  UMOV UR8, 0x1 ;  /* 0x0000000100087882 */ /* 0x000fe20000000000 */
[----:B------:R-:W-:Y:S01]  /*05b0*/  UMOV UR6, 0x2 ;  /* 0x0000000200067882 */ /* 0x000fe20000000000 */
[----:B------:R-:W-:Y:S02]  /*05c0*/  ULEA UR4, UR52, UR4, 0x18 ;  /* 0x0000000434047291 */ /* 0x000fe4000f8ec0ff */
[----:B------:R-:W-:-:S04]  /*05d0*/  UIADD3 UR8, UPT, UPT, -UR8, 0x100000, URZ ;  /* 0x0010000008087890 */ /* 0x000fc8000fffe1ff */
[----:B------:R-:W-:Y:S02]  /*05e0*/  USHF.L.U32 UR9, UR8, 0xb, URZ ;  /* 0x0000000b08097899 */ /* 0x000fe400080006ff */
[----:B------:R-:W-:Y:S02]  /*05f0*/  USHF.L.U32 UR8, UR8, 0x1, URZ ;  /* 0x0000000108087899 */ /* 0x000fe400080006ff */
[----:B------:R-:W-:-:S04]  /*0600*/  UIADD3 UR6, UPT, UPT, -UR6, 0x100000, URZ ;  /* 0x0010000006067890 */ /* 0x000fc8000fffe1ff */
[----:B------:R-:W-:Y:S02]  /*0610*/  USHF.L.U32 UR7, UR6, 0xb, URZ ;  /* 0x0000000b06077899 */ /* 0x000fe400080006ff */
[----:B------:R-:W-:Y:S01]  /*0620*/  USHF.L.U32 UR6, UR6, 0x1, URZ ;  /* 0x0000000106067899 */ /* 0x000fe200080006ff */
[----:B------:R-:W-:Y:S01]  /*0630*/  ELECT P0, URZ, PT ;  /* 0x0000000000ff782f */ /* 0x000fe20003800000 */
[----:B------:R-:W3:Y:S02]  /*0640*/  FENCE.VIEW.ASYNC.S ;  /* 0x00000000000073c6 */ /* 0x000ee40000000000 */
[----:B---3--:R3:W4:Y:S08]  /*0650*/  SYNCS.EXCH.64 URZ, [UR4], UR8 ;  /* 0x0000000804ff75b2 */ /* 0x0087300008000100 */
[----:B------:R3:W1:Y:S01]  /*0660*/  SYNCS.EXCH.64 URZ, [UR4+0x10], UR6 ;  /* 0x0000100604ff75b2 */ /* 0x0006620008000100 */
[----:B------:R3:W1:Y:S01]  /*0670*/  SYNCS.EXCH.64 URZ, [UR4+0x8], UR8 ;  /* 0x0000080804ff75b2 */ /* 0x0006620008000100 */
[----:B------:R3:W1:Y:S01]  /*0680*/  SYNCS.EXCH.64 URZ, [UR4+0x18], UR6 ;  /* 0x0000180604ff75b2 */ /* 0x0006620008000100 */
[----:B------:R-:W-:Y:S01]  /*0690*/  NOP ;  /* 0x0000000000007918 */ /* 0x000fe20000000000 */
.L_x_9:
[----:B------:R-:W2:Y:S01]  /*06a0*/  SHFL.IDX PT, R0, R84, RZ, 0x1f ;  /* 0x00001fff54007589 */ /* 0x000ea200000e0000 */
[----:B------:R-:W-:Y:S01]  /*06b0*/  NOP ;  /* 0x0000000000007918 */ /* 0x000fe20000000000 */
[----:B--2---:R-:W-:-:S13]  /*06c0*/  ISETP.NE.AND P0, PT, R0, 0x1, PT ;  /* 0x000000010000780c */ /* 0x004fda0003f05270 */
[----:B------:R-:W-:Y:S05]  /*06d0*/  @P0 BRA `(.L_x_10) ;  /* 0x0000000000540947 */ /* 0x000fea0003800000 */
[----:B---3--:R-:W-:Y:S01]  /*06e0*/  UMOV UR4, 0x400 ;  /* 0x0000040000047882 */ /* 0x008fe20000000000 */
        /* <DEDUP_REMOVED lines=10> */
[----:B------:R-:W2:Y:S02]  /*0790*/  FENCE.VIEW.ASYNC.S ;  /* 0x00000000000073c6 */ /* 0x000ea40000000000 */
[----:B--2---:R2:W3:Y:S08]  /*07a0*/  SYNCS.EXCH.64 URZ, [UR4+0x20], UR8 ;  /* 0x0000200804ff75b2 */ /* 0x0044f00008000100 */
[----:B------:R2:W1:Y:S01]  /*07b0*/  SYNCS.EXCH.64 URZ, [UR4+0x40], UR6 ;  /* 0x0000400604ff75b2 */ /* 0x0004620008000100 */
[----:B------:R2:W1:Y:S01]  /*07c0*/  SYNCS.EXCH.64 URZ, [UR4+0x28], UR8 ;  /* 0x0000280804ff75b2 */ /* 0x0004620008000100 */
[----:B------:R2:W1:Y:S01]  /*07d0*/  SYNCS.EXCH.64 URZ, [UR4+0x48], UR6 ;  /* 0x0000480604ff75b2 */ /* 0x0004620008000100 */
[----:B------:R2:W1:Y:S01]  /*07e0*/  SYNCS.EXCH.64 URZ, [UR4+0x30], UR8 ;  /* 0x0000300804ff75b2 */ /* 0x0004620008000100 */
[----:B------:R2:W1:Y:S01]  /*07f0*/  SYNCS.EXCH.64 URZ, [UR4+0x50], UR6 ;  /* 0x0000500604ff75b2 */ /* 0x0004620008000100 */
[----:B------:R2:W1:Y:S01]  /*0800*/  SYNCS.EXCH.64 URZ, [UR4+0x38], UR8 ;  /* 0x0000380804ff75b2 */ /* 0x0004620008000100 */
[----:B------:R2:W1:Y:S01]  /*0810*/  SYNCS.EXCH.64 URZ, [UR4+0x58], UR6 ;  /* 0x0000580604ff75b2 */ /* 0x0004620008000100 */
[----:B------:R-:W-:Y:S01]  /*0820*/  NOP ;  /* 0x0000000000007918 */ /* 0x000fe20000000000 */
.L_x_10:
[----:B------:R-:W4:Y:S01]  /*0830*/  SHFL.IDX PT, R0, R84, RZ, 0x1f ;  /* 0x00001fff54007589 */ /* 0x000f2200000e0000 */
[----:B------:R-:W-:Y:S01]  /*0840*/  NOP ;  /* 0x0000000000007918 */ /* 0x000fe20000000000 */
[----:B----4-:R-:W-:-:S13]  /*0850*/  ISETP.NE.AND P0, PT, R0, 0x3, PT ;  /* 0x000000030000780c */ /* 0x010fda0003f05270 */
[----:B------:R-:W-:Y:S05]  /*0860*/  @P0 BRA `(.L_x_11) ;  /* 0x00000000002c0947 */ /* 0x000fea0003800000 */
[----:B--23--:R-:W-:Y:S01]  /*0870*/  UMOV UR6, 0x400 ;  /* 0x0000040000067882 */ /* 0x00cfe20000000000 */
[----:B------:R-:W-:Y:S01]  /*0880*/  UMOV UR4, 0x20 ;  /* 0x0000002000047882 */ /* 0x000fe20000000000 */
[----:B------:R-:W-:Y:S02]  /*0890*/  ULEA UR6, UR52, UR6, 0x18 ;  /* 0x0000000634067291 */ /* 0x000fe4000f8ec0ff */
[----:B------:R-:W-:-:S04]  /*08a0*/  UIADD3 UR4, UPT, UPT, -UR4, 0x100000, URZ ;  /* 0x0010000004047890 */ /* 0x000fc8000fffe1ff */
[----:B------:R-:W-:Y:S02]  /*08b0*/  USHF.L.U32 UR5, UR4, 0xb, URZ ;  /* 0x0000000b04057899 */ /* 0x000fe400080006ff */
[----:B------:R-:W-:Y:S01]  /*08c0*/  USHF.L.U32 UR4, UR4, 0x1, URZ ;  /* 0x0000000104047899 */ /* 0x000fe200080006ff */
[----:B------:R-:W-:Y:S01]  /*08d0*/  ELECT P0, URZ, PT ;  /* 0x0000000000ff782f */ /* 0x000fe20003800000 */
[----:B------:R-:W2:Y:S10]  /*08e0*/  FENCE.VIEW.ASYNC.S ;  /* 0x00000000000073c6 */ /* 0x000eb40000000000 */
[----:B--2---:R4:W2:Y:S01]  /*08f0*/  SYNCS.EXCH.64 URZ, [UR6+0x60], UR4 ;  /* 0x0000600406ff75b2 */ /* 0x0048a20008000100 */
[----:B------:R4:W3:Y:S02]  /*0900*/  SYNCS.EXCH.64 URZ, [UR6+0x68], UR4 ;  /* 0x0000680406ff75b2 */ /* 0x0008e40008000100 */
[----:B----4-:R-:W-:Y:S01]  /*0910*/  NOP ;  /* 0x0000000000007918 */ /* 0x010fe20000000000 */
.L_x_11:
[----:B------:R-:W4:Y:S01]  /*0920*/  SHFL.IDX PT, R0, R84, RZ, 0x1f ;  /* 0x00001fff54007589 */ /* 0x000f2200000e0000 */
[----:B------:R-:W-:Y:S01]  /*0930*/  NOP ;  /* 0x0000000000007918 */ /* 0x000fe20000000000 */
[----:B----4-:R-:W-:-:S13]  /*0940*/  ISETP.NE.AND P0, PT, R0, 0x4, PT ;  /* 0x000000040000780c */ /* 0x010fda0003f05270 */
[----:B------:R-:W-:Y:S05]  /*0950*/  @P0 BRA `(.L_x_12) ;  /* 0x0000000000480947 */ /* 0x000fea0003800000 */
[----:B--23--:R-:W-:Y:S01]  /*0960*/  UMOV UR4, 0x3a0 ;  /* 0x000003a000047882 */ /* 0x00cfe20000000000 */
[----:B------:R-:W-:Y:S01]  /*0970*/  UMOV UR6, 0x400 ;  /* 0x0000040000067882 */ /* 0x000fe20000000000 */
[----:B------:R-:W-:Y:S01]  /*0980*/  USEL UR4, UR4, 0x320, UP3 ;  /* 0x0000032004047887 */ /* 0x000fe20009800000 */
        /* <DEDUP_REMOVED lines=10> */
[----:B--2---:R4:W2:Y:S08]  /*0a30*/  SYNCS.EXCH.64 URZ, [UR6+0x70], UR8 ;  /* 0x0000700806ff75b2 */ /* 0x0048b00008000100 */
[----:B------:R4:W3:Y:S01]  /*0a40*/  SYNCS.EXCH.64 URZ, [UR6+0x80], UR4 ;  /* 0x0000800406ff75b2 */ /* 0x0008e20008000100 */
[----:B------:R4:W1:Y:S01]  /*0a50*/  SYNCS.EXCH.64 URZ, [UR6+0x78], UR8 ;  /* 0x0000780806ff75b2 */ /* 0x0008620008000100 */
[----:B------:R4:W1:Y:S02]  /*0a60*/  SYNCS.EXCH.64 URZ, [UR6+0x88], UR4 ;  /* 0x0000880406ff75b2 */ /* 0x0008640008000100 */
[----:B----4-:R-:W-:Y:S01]  /*0a70*/  NOP ;  /* 0x0000000000007918 */ /* 0x010fe20000000000 */
.L_x_12:
[----:B------:R-:W4:Y:S01]  /*0a80*/  SHFL.IDX PT, R0, R84, RZ, 0x1f ;  /* 0x00001fff54007589 */ /* 0x000f2200000e0000 */
[----:B------:R-:W-:Y:S01]  /*0a90*/  NOP ;  /* 0x0000000000007918 */ /* 0x000fe20000000000 */
[----:B----4-:R-:W-:-:S13]  /*0aa0*/  ISETP.NE.AND P0, PT, R0, 0x5, PT ;  /* 0x000000050000780c */ /* 0x010fda0003f05270 */
[----:B------:R-:W-:Y:S05]  /*0ab0*/  @P0 BRA `(.L_x_13) ;  /* 0x0000000000440947 */ /* 0x000fea0003800000 */
[----:B--23--:R-:W-:Y:S01]  /*0ac0*/  UMOV UR4, 0x400 ;  /* 0x0000040000047882 */ /* 0x00cfe20000000000 */
        /* <DEDUP_REMOVED lines=16> */
.L_x_13:
[----:B------:R-:W4:Y:S01]  /*0bd0*/  SHFL.IDX PT, R0, R84, RZ, 0x1f ;  /* 0x00001fff54007589 */ /* 0x000f2200000e0000 */
[----:B------:R-:W-:Y:S01]  /*0be0*/  ISETP.NE.OR P1, PT, RZ, UR17, !P1 ;  /* 0x00000011ff007c0c */ /* 0x000fe2000cf25670 */
        /* <DEDUP_REMOVED lines=12> */
[----:B------:R4:W3:Y:S01]  /*0cb0*/  SYNCS.EXCH.64 URZ, [UR4+0xc0], UR6 ;  /* 0x0000c00604ff75b2 */ /* 0x0008e20008000100 */
[----:B------:R4:W1:Y:S01]  /*0cc0*/  SYNCS.EXCH.64 URZ, [UR4+0xb8], UR6 ;  /* 0x0000b80604ff75b2 */ /* 0x0008620008000100 */
[----:B------:R4:W1:Y:S02]  /*0cd0*/  SYNCS.EXCH.64 URZ, [UR4+0xc8], UR6 ;  /* 0x0000c80604ff75b2 */ /* 0x0008640008000100 */
[----:B----4-:R-:W-:Y:S01]  /*0ce0*/  NOP ;  /* 0x0000000000007918 */ /* 0x010fe20000000000 */
.L_x_14:
[----:B------:R-:W-:Y:S01]  /*0cf0*/  VOTEU.ALL UP0, P1 ;  /* 0x0000000000ff7886 */ /* 0x000fe20000800000 */
[----:B--23--:R-:W-:Y:S01]  /*0d00*/  UMOV UR4, 0x20 ;  /* 0x0000002000047882 */ /* 0x00cfe20000000000 */
[----:B------:R-:W2:Y:S01]  /*0d10*/  LDCU UR7, c[0x0][0x36c] ;  /* 0x00006d80ff0777ac */ /* 0x000ea20008000800 */
[----:B------:R-:W-:Y:S01]  /*0d20*/  NOP ;  /* 0x0000000000007918 */ /* 0x000fe20000000000 */
[----:B-1----:R-:W-:Y:S01]  /*0d30*/  LOP3.LUT R3, R100, 0x1f, RZ, 0xc0, !PT ;  /* 0x0000001f64037812 */ /* 0x002fe200078ec0ff */
[----:B------:R-:W-:Y:S01]  /*0d40*/  @!UP0 UMOV UR6, 0x400 ;  /* 0x0000040000068882 */ /* 0x000fe20000000000 */
[----:B------:R-:W-:-:S04]  /*0d50*/  @!UP0 UIADD3 UR4, UPT, UPT, -UR4, 0x100000, URZ ;  /* 0x0010000004048890 */ /* 0x000fc8000fffe1ff */
[----:B------:R-:W-:Y:S02]  /*0d60*/  @!UP0 USHF.L.U32 UR5, UR4, 0xb, URZ ;  /* 0x0000000b04058899 */ /* 0x000fe400080006ff */
[----:B------:R-:W-:Y:S02]  /*0d70*/  @!UP0 USHF.L.U32 UR4, UR4, 0x1, URZ ;  /* 0x0000000104048899 */ /* 0x000fe400080006ff */
[----:B------:R-:W-:Y:S01]  /*0d80*/  @!UP0 ULEA UR6, UR52, UR6, 0x18 ;  /* 0x0000000634068291 */ /* 0x000fe2000f8ec0ff */
[----:B------:R-:W-:Y:S01]  /*0d90*/  VOTEU.ALL UP0, P1 ;  /* 0x0000000000ff7886 */ /* 0x000fe20000800000 */
[----:B------:R-:W-:Y:S02]  /*0da0*/  UISETP.NE.AND UP4, UPT, UR17, URZ, UPT ;  /* 0x000000ff1100728c */ /* 0x000fe4000bf85270 */
[----:B--2---:R-:W-:Y:S01]  /*0db0*/  UISETP.EQ.U32.AND UP5, UPT, UR7, 0x1, UPT ;  /* 0x000000010700788c */ /* 0x004fe2000bfa2070 */
[----:B------:R-:W1:Y:S07]  /*0dc0*/  FENCE.VIEW.ASYNC.S ;  /* 0x00000000000073c6 */ /* 0x000e6e0000000000 */
[----:B-1----:R1:W2:Y:S01]  /*0dd0*/  @!UP0 SYNCS.EXCH.64 URZ, [UR6+0xd0], UR4 ;  /* 0x0000d00406ff85b2 */ /* 0x0022a20008000100 */
[----:B------:R-:W-:Y:S05]  /*0de0*/  BRA.U !UP5, `(.L_x_15) ;  /* 0x000000010d087547 */ /* 0x000fea000b800000 */
[----:B--2---:R-:W-:Y:S01]  /*0df0*/  UCGABAR_ARV ;  /* 0x00000000000079c7 */ /* 0x004fe20008000000 */
[----:B------:R-:W-:Y:S05]  /*0e00*/  BRA `(.L_x_16) ;  /* 0x0000000000047947 */ /* 0x000fea0003800000 */
.L_x_15:
[----:B--2---:R-:W-:Y:S01]  /*0e10*/  NOP ;  /* 0x0000000000007918 */ /* 0x004fe20000000000 */
.L_x_16:
[----:B------:R-:W2:Y:S01]  /*0e20*/  S2UR UR16, SR_CTAID.X ;  /* 0x00000000001079c3 */ /* 0x000ea20000002500 */
[----:B------:R-:W-:-:S05]  /*0e30*/  CS2R.32 R86, SR_CgaSize ;  /* 0x0000000000567805 */ /* 0x000fca0000008a00 */
[----:B------:R-:W-:-:S05]  /*0e40*/  IMAD R86, R86, -0xa0, RZ ;  /* 0xffffff6056567824 */ /* 0x000fca00078e02ff */
[----:B-1----:R-:W-:-:S14]  /*0e50*/  R2UR UR5, R86 ;  /* 0x00000000560572ca */ /* 0x002fdc00000e0000 */
[----:B------:R-:W1:Y:S01]  /*0e60*/  LDCU UR5, c[0x0][UR5+0x2b0] ;  /* 0x00005600050577ac */ /* 0x000e620008000800 */
[----:B------:R-:W-:-:S05]  /*0e70*/  CS2R.32 R86, SR_CgaSize ;  /* 0x0000000000567805 */ /* 0x000fca0000008a00 */
[----:B------:R-:W-:-:S05]  /*0e80*/  IMAD R86, R86, -0xa0, RZ ;  /* 0xffffff6056567824 */ /* 0x000fca00078e02ff */
[----:B------:R-:W-:-:S14]  /*0e90*/  R2UR UR4, R86 ;  /* 0x00000000560472ca */ /* 0x000fdc00000e0000 */
[----:B------:R-:W3:Y:S01]  /*0ea0*/  LDCU UR4, c[0x0][UR4+0x2b4] ;  /* 0x00005680040477ac */ /* 0x000ee20008000800 */
[----:B------:R-:W4:Y:S01]  /*0eb0*/  S2UR UR7, SR_CTAID.Y ;  /* 0x00000000000779c3 */ /* 0x000f220000002600 */
[----:B------:R-:W-:-:S05]  /*0ec0*/  CS2R.32 R86, SR_CgaSize ;  /* 0x0000000000567805 */ /* 0x000fca0000008a00 */
[----:B------:R-:W-:-:S05]  /*0ed0*/  IMAD R86, R86, -0xa0, RZ ;  /* 0xffffff6056567824 */ /* 0x000fca00078e02ff */
[----:B------:R-:W-:-:S14]  /*0ee0*/  R2UR UR8, R86 ;  /* 0x00000000560872ca */ /* 0x000fdc00000e0000 */
[----:B------:R-:W3:Y:S01]  /*0ef0*/  LDCU UR8, c[0x0][UR8+0x2a0] ;  /* 0x00005400080877ac */ /* 0x000ee20008000800 */
[----:B------:R-:W-:-:S05]  /*0f00*/  CS2R.32 R86, SR_CgaSize ;  /* 0x0000000000567805 */ /* 0x000fca0000008a00 */
[----:B------:R-:W-:-:S05]  /*0f10*/  IMAD R86, R86, -0xa0, RZ ;  /* 0xffffff6056567824 */ /* 0x000fca00078e02ff */
[----:B------:R-:W-:-:S14]  /*0f20*/  R2UR UR9, R86 ;  /* 0x00000000560972ca */ /* 0x000fdc00000e0000 */
[----:B------:R-:W3:Y:S01]  /*0f30*/  LDCU UR9, c[0x0][UR9+0x2a4] ;  /* 0x00005480090977ac */ /* 0x000ee20008000800 */
[----:B------:R-:W3:Y:S01]  /*0f40*/  S2UR UR36, SR_CTAID.Z ;  /* 0x00000000002479c3 */ /* 0x000ee20000002700 */
[----:B------:R-:W3:Y:S01]  /*0f50*/  LDCU UR21, c[0x0][0xb24] ;  /* 0x00016480ff1577ac */ /* 0x000ee20008000800 */
[----:B------:R-:W-:Y:S02]  /*0f60*/  UISETP.GT.U32.AND UP0, UPT, UR68, 0xffff, UPT ;  /* 0x0000ffff4400788c */ /* 0x000fe4000bf04070 */
[----:B------:R-:W-:Y:S01]  /*0f70*/  USHF.L.U32 UR37, UR52, 0xa, URZ ;  /* 0x0000000a34257899 */ /* 0x000fe200080006ff */
[----:B--2---:R-:W-:Y:S01]  /*0f80*/  I2FP.F32.U32 R2, UR16 ;  /* 0x0000001000027c45 */ /* 0x004fe20008201000 */
[----:B------:R-:W-:Y:S01]  /*0f90*/  UMOV UR28, 0x5 ;  /* 0x00000005001c7882 */ /* 0x000fe20000000000 */
[----:B------:R-:W2:Y:S03]  /*0fa0*/  LDCU UR45, c[0x0][0xb24] ;  /* 0x00016480ff2d77ac */ /* 0x000ea60008000800 */
[----:B-1----:R-:W-:Y:S01]  /*0fb0*/  FMUL R2, R2, UR5 ;  /* 0x0000000502027c20 */ /* 0x002fe20008400000 */
[----:B------:R-:W1:Y:S01]  /*0fc0*/  LDCU UR27, c[0x0][0xb30] ;  /* 0x00016600ff1b77ac */ /* 0x000e620008000800 */
[----:B----4-:R-:W-:Y:S01]  /*0fd0*/  I2FP.F32.U32 R0, UR7 ;  /* 0x0000000700007c45 */ /* 0x010fe20008201000 */
[----:B------:R-:W-:-:S03]  /*0fe0*/  USHF.L.U32 UR55, UR16, 0x7, URZ ;  /* 0x0000000710377899 */ /* 0x000fc600080006ff */
[----:B------:R-:W4:Y:S01]  /*0ff0*/  F2I.U32.TRUNC.NTZ R2, R2 ;  /* 0x0000000200027305 */ /* 0x000f22000020f000 */
[----:B------:R-:W-:Y:S01]  /*1000*/  USEL UR31, UR68, 0xffff, !UP0 ;  /* 0x0000ffff441f7887 */ /* 0x000fe2000c000000 */
[----:B---3--:R-:W-:Y:S01]  /*1010*/  FMUL R0, R0, UR4 ;  /* 0x0000000400007c20 */ /* 0x008fe20008400000 */
[----:B------:R-:W-:Y:S01]  /*1020*/  UISETP.GE.AND UP2, UPT, UR21, 0x1, UPT ;  /* 0x000000011500788c */ /* 0x000fe2000bf46270 */
[----:B------:R-:W-:-:S04]  /*1030*/  UMOV UR20, UR7 ;  /* 0x0000000700147c82 */ /* 0x000fc80008000000 */
[----:B------:R-:W3:Y:S01]  /*1040*/  F2I.U32.TRUNC.NTZ R0, R0 ;  /* 0x0000000000007305 */ /* 0x000ee2000020f000 */
[----:B----4-:R-:W-:Y:S02]  /*1050*/  R2UR UR4, R2 ;  /* 0x00000000020472ca */ /* 0x010fe400000e0000 */
[----:B------:R-:W-:Y:S02]  /*1060*/  PRMT R2, RZ, 0x7610, R2 ;  /* 0x00007610ff027816 */ /* 0x000fe40000000002 */
[----:B---3--:R-:W-:Y:S02]  /*1070*/  R2UR UR6, R0 ;  /* 0x00000000000672ca */ /* 0x008fe400000e0000 */
[----:B------:R-:W-:-:S07]  /*1080*/  PRMT R0, RZ, 0x7610, R0 ;  /* 0x00007610ff007816 */ /* 0x000fce0000000000 */
[----:B------:R-:W-:-:S04]  /*1090*/  UIADD3 UR5, UPT, UPT, -UR4, URZ, URZ ;  /* 0x000000ff04057290 */ /* 0x000fc8000fffe1ff */
[----:B------:R-:W-:Y:S02]  /*10a0*/  UIMAD UR5, UR8, UR5, UR16 ;  /* 0x00000005080572a4 */ /* 0x000fe4000f8e0210 */
[----:B------:R-:W-:-:S04]  /*10b0*/  UIADD3 UR4, UPT, UPT, -UR6, URZ, URZ ;  /* 0x000000ff06047290 */ /* 0x000fc8000fffe1ff */
[----:B------:R-:W-:Y:S01]  /*10c0*/  IMAD.U32 R86, RZ, RZ, UR5 ;  /* 0x00000005ff567e24 */ /* 0x000fe2000f8e00ff */
[----:B------:R-:W-:-:S06]  /*10d0*/  UIMAD UR4, UR9, UR4, UR7 ;  /* 0x00000004090472a4 */ /* 0x000fcc000f8e0207 */
[----:B------:R-:W-:Y:S01]  /*10e0*/  IMAD.U32 R85, RZ, RZ, UR4 ;  /* 0x00000004ff557e24 */ /* 0x000fe2000f8e00ff */
[----:B-12---:R-:W-:Y:S06]  /*10f0*/  BRA.U UP4, `(.L_x_17) ;  /* 0x0000000104447547 */ /* 0x006fec000b800000 */
[----:B------:R-:W-:Y:S02]  /*1100*/  R2UR UR4, R86 ;  /* 0x00000000560472ca */ /* 0x000fe400000e0000 */
[----:B------:R-:W-:-:S11]  /*1110*/  R2UR UR8, R85 ;  /* 0x00000000550872ca */ /* 0x000fd600000e0000 */
[----:B------:R-:W-:Y:S02]  /*1120*/  UISETP.GT.U32.AND UP0, UPT, UR4, 0x1, UPT ;  /* 0x000000010400788c */ /* 0x000fe4000bf04070 */
[----:B------:R-:W-:Y:S02]  /*1130*/  ULOP3.LUT UR4, UR4, 0xfffffffe, URZ, 0xc0, !UPT ;  /* 0xfffffffe04047892 */ /* 0x000fe4000f8ec0ff */
[----:B------:R-:W-:Y:S02]  /*1140*/  UISETP.NE.AND UP1, UPT, UR8, URZ, UP0 ;  /* 0x000000ff0800728c */ /* 0x000fe40008725270 */
[----:B------:R-:W-:Y:S02]  /*1150*/  UISETP.NE.AND UP0, UPT, UR8, 0x1, UP0 ;  /* 0x000000010800788c */ /* 0x000fe40008705270 */
[----:B------:R-:W-:Y:S02]  /*1160*/  USEL UR7, URZ, 0x1, UP1 ;  /* 0x00000001ff077887 */ /* 0x000fe40008800000 */
[----:B------:R-:W-:-:S02]  /*1170*/  USEL UR6, URZ, 0x4, UP0 ;  /* 0x00000004ff067887 */ /* 0x000fc40008000000 */
[----:B------:R-:W-:Y:S02]  /*1180*/  USEL UR5, URZ, 0x2, UP1 ;  /* 0x00000002ff057887 */ /* 0x000fe40008800000 */
[----:B------:R-:W-:Y:S02]  /*1190*/  ULEA UR4, UR8, UR4, 0x1 ;  /* 0x0000000408047291 */ /* 0x000fe4000f8e08ff */
[----:B------:R-:W-:Y:S02]  /*11a0*/  USEL UR8, URZ, 0x8, UP0 ;  /* 0x00000008ff087887 */ /* 0x000fe40008000000 */
[----:B------:R-:W-:-:S03]  /*11b0*/  UIADD3 UR5, UPT, UPT, UR5, UR6, UR7 ;  /* 0x0000000605057290 */ /* 0x000fc6000fffe007 */
[----:B------:R-:W-:Y:S01]  /*11c0*/  UMOV UR6, 0x3 ;  /* 0x0000000300067882 */ /* 0x000fe20000000000 */
[----:B------:R-:W-:Y:S02]  /*11d0*/  UIADD3 UR5, UPT, UPT, UR5, UR8, URZ ;  /* 0x0000000805057290 */ /* 0x000fe4000fffe0ff */
[----:B------:R-:W-:-:S04]  /*11e0*/  USHF.L.U32 UR4, UR6, UR4, URZ ;  /* 0x0000000406047299 */ /* 0x000fc800080006ff */
[----:B------:R-:W-:Y:S02]  /*11f0*/  IMAD.U32 R2, RZ, RZ, UR5 ;  /* 0x00000005ff027e24 */ /* 0x000fe4000f8e00ff */
[----:B------:R-:W-:Y:S02]  /*1200*/  IMAD.U32 R0, RZ, RZ, UR4 ;  /* 0x00000004ff007e24 */ /* 0x000fe4000f8e00ff */
.L_x_17:
[----:B------:R-:W-:Y:S05]  /*1210*/  BRA.U !UP2, `(.L_x_18) ;  /* 0x000000010ad47547 */ /* 0x000fea000b800000 */
[----:B------:R-:W1:Y:S01]  /*1220*/  LDCU.128 UR12, c[0x0][0xb10] ;  /* 0x00016200ff0c77ac */ /* 0x000e620008000c00 */
[----:B------:R-:W2:Y:S01]  /*1230*/  LDCU UR6, c[0x0][0x370] ;  /* 0x00006e00ff0677ac */ /* 0x000ea20008000800 */
[----:B------:R-:W3:Y:S01]  /*1240*/  LDCU UR5, c[0x0][0x374] ;  /* 0x00006e80ff0577ac */ /* 0x000ee20008000800 */
[----:B------:R-:W4:Y:S01]  /*1250*/  LDCU UR26, c[0x0][0xb0c] ;  /* 0x00016180ff1a77ac */ /* 0x000f220008000800 */
[----:B------:R-:W4:Y:S01]  /*1260*/  LDCU UR4, c[0x0][0xb20] ;  /* 0x00016400ff0477ac */ /* 0x000f220008000800 */
[----:B------:R-:W4:Y:S01]  /*1270*/  LDCU.64 UR8, c[0x0][0xb28] ;  /* 0x00016500ff0877ac */ /* 0x000f220008000a00 */
[----:B-1----:R-:W-:Y:S02]  /*1280*/  UISETP.NE.AND UP0, UPT, UR14, 0x1, UPT ;  /* 0x000000010e00788c */ /* 0x002fe4000bf05270 */
[----:B---3--:R-:W-:Y:S02]  /*1290*/  UIMAD.WIDE.U32 UR10, UR5, UR15, URZ ;  /* 0x0000000f050a72a5 */ /* 0x008fe4000f8e00ff */
[----:B--2---:R-:W-:-:S02]  /*12a0*/  UIMAD.WIDE.U32 UR22, UR6, UR12, URZ ;  /* 0x0000000c061672a5 */ /* 0x004fc4000f8e00ff */
[----:B----4-:R-:W-:Y:S02]  /*12b0*/  UISETP.NE.AND UP1, UPT, UR26, 0x1, UPT ;  /* 0x000000011a00788c */ /* 0x010fe4000bf25270 */
[----:B------:R-:W-:Y:S01]  /*12c0*/  UISETP.NE.AND UP2, UPT, UR21, 0x1, UPT ;  /* 0x000000011500788c */ /* 0x000fe2000bf45270 */
[----:B------:R-:W-:Y:S02]  /*12d0*/  UMOV UR10, UR11 ;  /* 0x0000000b000a7c82 */ /* 0x000fe40008000000 */
[----:B------:R-:W-:Y:S01]  /*12e0*/  UMOV UR22, UR23 ;  /* 0x0000001700167c82 */ /* 0x000fe20008000000 */
[----:B------:R-:W-:Y:S02]  /*12f0*/  @UP0 USHF.R.U32.HI UR5, URZ, UR4, UR10 ;  /* 0x00000004ff050299 */ /* 0x000fe4000801160a */
[----:B------:R-:W-:Y:S02]  /*1300*/  UIMAD.WIDE.U32 UR24, UR20, UR15, URZ ;  /* 0x0000000f141872a5 */ /* 0x000fe4000f8e00ff */
[----:B------:R-:W-:-:S02]  /*1310*/  UIMAD.WIDE.U32 UR10, UR5, UR8, URZ ;  /* 0x00000008050a72a5 */ /* 0x000fc4000f8e00ff */
[----:B------:R-:W-:Y:S02]  /*1320*/  @UP1 USHF.R.U32.HI UR6, URZ, UR13, UR22 ;  /* 0x0000000dff061299 */ /* 0x000fe40008011616 */
[----:B------:R-:W-:Y:S02]  /*1330*/  UIMAD.WIDE.U32 UR18, UR16, UR12, URZ ;  /* 0x0000000c101272a5 */ /* 0x000fe4000f8e00ff */
[----:B------:R-:W-:Y:S01]  /*1340*/  UIMAD.WIDE.U32 UR22, UR6, UR8, URZ ;  /* 0x00000008061672a5 */ /* 0x000fe2000f8e00ff */
[----:B------:R-:W-:Y:S01]  /*1350*/  UMOV UR24, UR25 ;  /* 0x0000001900187c82 */ /* 0x000fe20008000000 */
[----:B------:R-:W-:Y:S01]  /*1360*/  UMOV UR10, UR11 ;  /* 0x0000000b000a7c82 */ /* 0x000fe20008000000 */
[----:B------:R-:W-:Y:S02]  /*1370*/  USHF.R.U32.HI UR24, URZ, UR4, UR24 ;  /* 0x00000004ff187299 */ /* 0x000fe40008011618 */
[----:B------:R-:W-:Y:S02]  /*1380*/  @UP2 USHF.R.U32.HI UR5, URZ, UR9, UR10 ;  /* 0x00000009ff052299 */ /* 0x000fe4000801160a */
[----:B------:R-:W-:Y:S01]  /*1390*/  UMOV UR7, UR23 ;  /* 0x0000001700077c82 */ /* 0x000fe20008000000 */
[----:B------:R-:W-:Y:S01]  /*13a0*/  UMOV UR18, UR19 ;  /* 0x0000001300127c82 */ /* 0x000fe20008000000 */
[----:B------:R-:W-:-:S02]  /*13b0*/  @UP2 USHF.R.U32.HI UR6, URZ, UR9, UR7 ;  /* 0x00000009ff062299 */ /* 0x000fc40008011607 */
[----:B------:R-:W-:Y:S02]  /*13c0*/  USHF.R.U32.HI UR13, URZ, UR13, UR18 ;  /* 0x0000000dff0d7299 */ /* 0x000fe40008011612 */
[----:B------:R-:W-:Y:S02]  /*13d0*/  USEL UR4, UR20, UR24, !UP0 ;  /* 0x0000001814047287 */ /* 0x000fe4000c000000 */
[----:B------:R-:W-:Y:S02]  /*13e0*/  UIMAD UR7, UR5, UR21, URZ ;  /* 0x00000015050772a4 */ /* 0x000fe4000f8e02ff */
[----:B------:R-:W-:Y:S02]  /*13f0*/  USEL UR5, UR16, UR13, !UP1 ;  /* 0x0000000d10057287 */ /* 0x000fe4000c800000 */
[----:B------:R-:W-:Y:S02]  /*1400*/  UIMAD UR12, UR6, UR21, URZ ;  /* 0x00000015060c72a4 */ /* 0x000fe4000f8e02ff */
[----:B------:R-:W-:-:S02]  /*1410*/  UISETP.GE.AND UP0, UPT, UR4, UR7, UPT ;  /* 0x000000070400728c */ /* 0x000fc4000bf06270 */
[----:B------:R-:W-:Y:S02]  /*1420*/  UIMAD.WIDE.U32 UR10, UR4, UR8, URZ ;  /* 0x00000008040a72a5 */ /* 0x000fe4000f8e00ff */
[----:B------:R-:W-:Y:S02]  /*1430*/  UISETP.GE.OR UP0, UPT, UR5, UR12, UP0 ;  /* 0x0000000c0500728c */ /* 0x000fe40008706670 */
[----:B------:R-:W-:Y:S02]  /*1440*/  UIMAD.WIDE.U32 UR12, UR5, UR8, URZ ;  /* 0x00000008050c72a5 */ /* 0x000fe4000f8e00ff */
[----:B------:R-:W-:Y:S01]  /*1450*/  UIADD3 UR10, UPT, UPT, -UR4, URZ, URZ ;  /* 0x000000ff040a7290 */ /* 0x000fe2000fffe1ff */
[----:B------:R-:W-:Y:S01]  /*1460*/  UMOV UR8, UR11 ;  /* 0x0000000b00087c82 */ /* 0x000fe20008000000 */
[----:B------:R-:W-:Y:S02]  /*1470*/  UIADD3 UR11, UPT, UPT, -UR5, URZ, URZ ;  /* 0x000000ff050b7290 */ /* 0x000fe4000fffe1ff */
[----:B------:R-:W-:-:S03]  /*1480*/  USHF.R.U32.HI UR8, URZ, UR9, UR8 ;  /* 0x00000009ff087299 */ /* 0x000fc60008011608 */
[----:B------:R-:W-:Y:S01]  /*1490*/  @!UP0 UMOV UR7, UR13 ;  /* 0x0000000d00078c82 */ /* 0x000fe20008000000 */
[----:B------:R-:W-:Y:S02]  /*14a0*/  UIMAD UR20, UR14, UR10, UR20 ;  /* 0x0000000a0e1472a4 */ /* 0x000fe4000f8e0214 */
[----:B------:R-:W-:Y:S02]  /*14b0*/  USEL UR8, UR4, UR8, !UP2 ;  /* 0x0000000804087287 */ /* 0x000fe4000d000000 */
[----:B------:R-:W-:Y:S02]  /*14c0*/  @!UP0 USHF.R.U32.HI UR7, URZ, UR9, UR7 ;  /* 0x00000009ff078299 */ /* 0x000fe40008011607 */
[----:B------:R-:W-:Y:S02]  /*14d0*/  UIADD3 UR9, UPT, UPT, -UR8, URZ, URZ ;  /* 0x000000ff08097290 */ /* 0x000fe4000fffe1ff */
[----:B------:R-:W-:Y:S02]  /*14e0*/  @!UP0 USEL UR7, UR5, UR7, !UP2 ;  /* 0x0000000705078287 */ /* 0x000fe4000d000000 */
[----:B------:R-:W-:-:S02]  /*14f0*/  UIMAD UR9, UR21, UR9, UR4 ;  /* 0x00000009150972a4 */ /* 0x000fc4000f8e0204 */
[----:B------:R-:W-:Y:S02]  /*1500*/  @!UP0 UIADD3 UR8, UPT, UPT, UR8, -UR7, URZ ;  /* 0x8000000708088290 */ /* 0x000fe4000fffe0ff */
[----:B------:R-:W-:Y:S02]  /*1510*/  @!UP0 UIMAD UR6, UR9, UR6, UR7 ;  /* 0x00000006090682a4 */ /* 0x000fe4000f8e0207 */
[----:B------:R-:W-:Y:S02]  /*1520*/  @!UP0 UIMAD UR4, UR8, UR21, UR5 ;  /* 0x00000015080482a4 */ /* 0x000fe4000f8e0205 */
[----:B------:R-:W-:Y:S02]  /*1530*/  UIMAD UR16, UR26, UR11, UR16 ;  /* 0x0000000b1a1072a4 */ /* 0x000fe4000f8e0210 */
[----:B------:R-:W-:Y:S01]  /*1540*/  UIMAD UR20, UR4, UR14, UR20 ;  /* 0x0000000e041472a4 */ /* 0x000fe2000f8e0214 */
[----:B------:R-:W-:Y:S02]  /*1550*/  @!UP0 UMOV UR5, UR6 ;  /* 0x0000000600058c82 */ /* 0x000fe40008000000 */
[----:B------:R-:W-:-:S12]  /*1560*/  UIMAD UR16, UR5, UR26, UR16 ;  /* 0x0000001a051072a4 */ /* 0x000fd8000f8e0210 */
.L_x_18:
[----:B------:R-:W-:Y:S02]  /*1570*/  UISETP.NE.AND UP0, UPT, UR27, 0x1, UPT ;  /* 0x000000011b00788c */ /* 0x000fe4000bf05270 */
[----:B------:R-:W-:Y:S02]  /*1580*/  ULOP3.LUT UR31, UR31, 0xffff, URZ, 0xc0, !UPT ;  /* 0x0000ffff1f1f7892 */ /* 0x000fe4000f8ec0ff */
[----:B------:R-:W-:Y:S02]  /*1590*/  UISETP.NE.AND UP1, UPT, UR17, 0x2, UPT ;  /* 0x000000021100788c */ /* 0x000fe4000bf25270 */
[----:B------:R-:W-:Y:S02]  /*15a0*/  ULOP3.LUT UR37, UR37, 0x800, URZ, 0xc0, !UPT ;  /* 0x0000080025257892 */ /* 0x000fe4000f8ec0ff */
[----:B------:R-:W-:Y:S02]  /*15b0*/  ULOP3.LUT UR55, UR55, 0x80, URZ, 0xc0, !UPT ;  /* 0x0000008037377892 */ /* 0x000fe4000f8ec0ff */
[----:B------:R-:W-:Y:S01]  /*15c0*/  USHF.L.U32 UR31, UR28, UR31, URZ ;  /* 0x0000001f1c1f7299 */ /* 0x000fe200080006ff */
[----:B------:R-:W-:Y:S11]  /*15d0*/  BRA.U UP0, `(.L_x_19) ;  /* 0x0000000100447547 */ /* 0x000ff6000b800000 */
[----:B------:R-:W1:Y:S01]  /*15e0*/  LDCU.128 UR8, c[0x0][0xb10] ;  /* 0x00016200ff0877ac */ /* 0x000e620008000c00 */
[----:B------:R-:W2:Y:S01]  /*15f0*/  LDCU UR12, c[0x0][0xb0c] ;  /* 0x00016180ff0c77ac */ /* 0x000ea20008000800 */
[----:B------:R-:W3:Y:S01]  /*1600*/  LDCU UR13, c[0x0][0xb20] ;  /* 0x00016400ff0d77ac */ /* 0x000ee20008000800 */
[----:B-1----:R-:W-:Y:S02]  /*1610*/  UIMAD.WIDE.U32 UR6, UR16, UR8, URZ ;  /* 0x00000008100672a5 */ /* 0x002fe4000f8e00ff */
[----:B------:R-:W-:Y:S02]  /*1620*/  UIMAD.WIDE.U32 UR4, UR20, UR11, URZ ;  /* 0x0000000b140472a5 */ /* 0x000fe4000f8e00ff */
[----:B--2---:R-:W-:Y:S02]  /*1630*/  UISETP.NE.AND UP2, UPT, UR12, 0x1, UPT ;  /* 0x000000010c00788c */ /* 0x004fe4000bf45270 */
[----:B------:R-:W-:Y:S01]  /*1640*/  UISETP.NE.AND UP0, UPT, UR10, 0x1, UPT ;  /* 0x000000010a00788c */ /* 0x000fe2000bf05270 */
[----:B------:R-:W-:-:S02]  /*1650*/  UMOV UR6, UR7 ;  /* 0x0000000700067c82 */ /* 0x000fc40008000000 */
[----:B------:R-:W-:Y:S01]  /*1660*/  UMOV UR4, UR5 ;  /* 0x0000000500047c82 */ /* 0x000fe20008000000 */
[----:B------:R-:W-:Y:S02]  /*1670*/  USHF.R.U32.HI UR6, URZ, UR9, UR6 ;  /* 0x00000009ff067299 */ /* 0x000fe40008011606 */
[----:B---3--:R-:W-:Y:S02]  /*1680*/  USHF.R.U32.HI UR4, URZ, UR13, UR4 ;  /* 0x0000000dff047299 */ /* 0x008fe40008011604 */
[----:B------:R-:W-:Y:S02]  /*1690*/  USEL UR5, UR16, UR6, !UP2 ;  /* 0x0000000610057287 */ /* 0x000fe4000d000000 */
[----:B------:R-:W-:-:S04]  /*16a0*/  USEL UR4, UR20, UR4, !UP0 ;  /* 0x0000000414047287 */ /* 0x000fc8000c000000 */
[----:B------:R-:W-:Y:S02]  /*16b0*/  UIADD3 UR6, UPT, UPT, UR5, -UR4, URZ ;  /* 0x8000000405067290 */ /* 0x000fe4000fffe0ff */
[----:B------:R-:W-:Y:S02]  /*16c0*/  UIADD3 UR4, UPT, UPT, -UR5, UR4, URZ ;  /* 0x0000000405047290 */ /* 0x000fe4000fffe1ff */
[----:B------:R-:W-:Y:S02]  /*16d0*/  UIMAD UR20, UR6, UR10, UR20 ;  /* 0x0000000a061472a4 */ /* 0x000fe4000f8e0214 */
[----:B------:R-:W-:-:S12]  /*16e0*/  UIMAD UR16, UR4, UR12, UR16 ;  /* 0x0000000c041072a4 */ /* 0x000fd8000f8e0210 */
.L_x_19:
[----:B------:R-:W-:Y:S05]  /*16f0*/  BRA.U !UP5, `(.L_x_20) ;  /* 0x000000010d0c7547 */ /* 0x000fea000b800000 */
[----:B------:R-:W-:Y:S01]  /*1700*/  UCGABAR_WAIT ;  /* 0x0000000000007dc7 */ /* 0x000fe20008000000 */
[----:B------:R-:W-:Y:S01]  /*1710*/  CCTL.IVALL ;  /* 0x00000000ff00798f */ /* 0x000fe20002000000 */
[----:B------:R-:W-:Y:S05]  /*1720*/  BRA `(.L_x_21) ;  /* 0x0000000000047947 */ /* 0x000fea0003800000 */
.L_x_20:
[----:B------:R-:W-:Y:S06]  /*1730*/  BAR.SYNC.DEFER_BLOCKING 0x0 ;  /* 0x0000000000007b1d */ /* 0x000fec0000010000 */
.L_x_21:
[----:B------:R-:W-:Y:S05]  /*1740*/  BRA.U UP1, `(.L_x_22) ;  /* 0x0000001501287547 */ /* 0x000fea000b800000 */
[----:B------:R-:W1:Y:S01]  /*1750*/  LDCU UR6, c[0x0][0x38c] ;  /* 0x00007180ff0677ac */ /* 0x000e620008000800 */
[----:B------:R-:W-:Y:S01]  /*1760*/  PLOP3.LUT P2, PT, PT, PT, UP3, 0x80, 0x8 ;  /* 0x000000000008781c */ /* 0x000fe20003f4f038 */
[----:B------:R-:W-:Y:S01]  /*1770*/  IMAD.MOV.U32 R12, RZ, RZ, 0x1 ;  /* 0x00000001ff0c7424 */ /* 0x000fe200078e00ff */
[----:B------:R-:W-:Y:S02]  /*1780*/  ISETP.NE.AND P3, PT, R3, RZ, P4 ;  /* 0x000000ff0300720c */ /* 0x000fe40002765270 */
[----:B------:R-:W-:Y:S02]  /*1790*/  CS2R R10, SRZ ;  /* 0x00000000000a7805 */ /* 0x000fe4000001ff00 */
[----:B------:R-:W-:Y:S01]  /*17a0*/  PLOP3.LUT P2, PT, P2, PT, PT, 0x8, 0x80 ;  /* 0x000000000080781c */ /* 0x000fe2000174e170 */
[----:B------:R-:W-:Y:S01]  /*17b0*/  IMAD.MOV.U32 R9, RZ, RZ, RZ ;  /* 0x000000ffff097224 */ /* 0x000fe200078e00ff */
[----:B------:R-:W2:Y:S01]  /*17c0*/  LDCU UR48, c[0x0][0x370] ;  /* 0x00006e00ff3077ac */ /* 0x000ea20008000800 */
[----:B------:R-:W-:Y:S01]  /*17d0*/  IMAD.MOV.U32 R8, RZ, RZ, 0x1 ;  /* 0x00000001ff087424 */ /* 0x000fe200078e00ff */
[----:B------:R-:W3:Y:S01]  /*17e0*/  LDCU.64 UR42, c[0x0][0x348] ;  /* 0x00006900ff2a77ac */ /* 0x000ee20008000a00 */
[----:B------:R-:W-:Y:S01]  /*17f0*/  ULEA.HI UR53, UR37, UR55, URZ, 0x1b ;  /* 0x0000003725357291 */ /* 0x000fe2000f8fd8ff */
[----:B------:R-:W4:Y:S01]  /*1800*/  LDCU UR47, c[0x0][0x374] ;  /* 0x00006e80ff2f77ac */ /* 0x000f220008000800 */
[----:B-1----:R-:W-:-:S02]  /*1810*/  UIADD3 UR5, UPT, UPT, UR6, 0x3f, URZ ;  /* 0x0000003f06057890 */ /* 0x002fc4000fffe0ff */
[----:B------:R-:W-:Y:S02]  /*1820*/  UIADD3 UR56, UPT, UPT, UR6, 0x7e, URZ ;  /* 0x0000007e06387890 */ /* 0x000fe4000fffe0ff */
[----:B------:R-:W-:Y:S01]  /*1830*/  USHF.R.S32.HI UR4, URZ, 0x1f, UR5 ;  /* 0x0000001fff047899 */ /* 0x000fe20008011405 */
[----:B------:R-:W-:-:S03]  /*1840*/  UMOV UR29, URZ ;  /* 0x000000ff001d7c82 */ /* 0x000fc60008000000 */
[----:B------:R-:W-:Y:S02]  /*1850*/  ULEA.HI UR4, UR4, UR5, URZ, 0x6 ;  /* 0x0000000504047291 */ /* 0x000fe4000f8f30ff */
[----:B------:R-:W-:Y:S02]  /*1860*/  UIADD3 UR5, UPT, UPT, UR6, -0x1, URZ ;  /* 0xffffffff06057890 */ /* 0x000fe4000fffe0ff */
[----:B------:R-:W-:Y:S02]  /*1870*/  USHF.R.S32.HI UR50, URZ, 0x6, UR4 ;  /* 0x00000006ff327899 */ /* 0x000fe40008011404 */
[----:B------:R-:W-:Y:S02]  /*1880*/  UISETP.GE.U32.AND UP1, UPT, UR5, -0x7f, UPT ;  /* 0xffffff810500788c */ /* 0x000fe4000bf26070 */
[----:B------:R-:W-:-:S04]  /*1890*/  UISETP.LT.U32.AND UP0, UPT, UR50, 0x2, UPT ;  /* 0x000000023200788c */ /* 0x000fc8000bf01070 */
[----:B------:R-:W-:Y:S02]  /*18a0*/  USEL UR49, UR50, 0x2, UP0 ;  /* 0x0000000232317887 */ /* 0x000fe40008000000 */
[----:B------:R-:W-:Y:S02]  /*18b0*/  UISETP.NE.AND UP0, UPT, UR17, URZ, UPT ;  /* 0x000000ff1100728c */ /* 0x000fe4000bf05270 */
[----:B------:R-:W-:Y:S02]  /*18c0*/  UIADD3 UR4, UPT, UPT, UR49, -0x1, URZ ;  /* 0xffffffff31047890 */ /* 0x000fe4000fffe0ff */
[----:B------:R-:W-:Y:S02]  /*18d0*/  @UP1 UIADD3 UR4, UPT, UPT, UR49, URZ, URZ ;  /* 0x000000ff31041290 */ /* 0x000fe4000fffe0ff */
[----:B------:R-:W-:Y:S02]  /*18e0*/  USEL UR38, UR46, 0x2, UP0 ;  /* 0x000000022e267887 */ /* 0x000fe40008000000 */
[----:B------:R-:W-:-:S02]  /*18f0*/  UIADD3 UR54, UPT, UPT, UR50, -UR49, URZ ;  /* 0x8000003132367290 */ /* 0x000fc4000fffe0ff */
[----:B------:R-:W-:Y:S02]  /*1900*/  UIADD3 UR39, UPT, UPT, UR4, 0x1, URZ ;  /* 0x0000000104277890 */ /* 0x000fe4000fffe0ff */
[----:B--234-:R-:W-:-:S12]  /*1910*/  UIADD3 UR51, UPT, UPT, -UR4, URZ, URZ ;  /* 0x000000ff04337290 */ /* 0x01cfd8000fffe1ff */
.L_x_46:
[----:B------:R-:W-:Y:S01]  /*1920*/  UISETP.NE.AND UP0, UPT, UR52, URZ, UPT ;  /* 0x000000ff3400728c */ /* 0x000fe2000bf05270 */
[----:B------:R-:W1:Y:S08]  /*1930*/  S2UR UR52, SR_CgaCtaId ;  /* 0x00000000003479c3 */ /* 0x000e700000008800 */
[----:B---3--:R-:W-:Y:S05]  /*1940*/  BRA.U UP0, `(.L_x_23) ;  /* 0x0000000100347547 */ /* 0x008fea000b800000 */
[----:B------:R-:W2:Y:S01]  /*1950*/  S2R R0, SR_CgaCtaId ;  /* 0x0000000000007919 */ /* 0x000ea20000008800 */
[----:B------:R-:W-:-:S04]  /*1960*/  MOV R2, 0x400 ;  /* 0x0000040000027802 */ /* 0x000fc80000000f00 */
[----:B--2---:R-:W-:Y:S02]  /*1970*/  LEA R0, R0, R2, 0x18 ;  /* 0x0000000200007211 */ /* 0x004fe400078ec0ff */
[----:B------:R-:W-:-:S03]  /*1980*/  SHF.L.U32 R2, R8, 0x1f, RZ ;  /* 0x0000001f08027819 */ /* 0x000fc600000006ff */
[----:B------:R-:W-:-:S04]  /*1990*/  IMAD R0, R9, 0x8, R0 ;  /* 0x0000000809007824 */ /* 0x000fc800078e0200 */
[----:B------:R-:W2:Y:S02]  /*19a0*/  SYNCS.PHASECHK.TRANS64.TRYWAIT P0, [R0+URZ+0xc0], R2 ;  /* 0x0000c002000075a7 */ /* 0x000ea400080011ff */
[----:B--2---:R-:W-:Y:S05]  /*19b0*/  @!P0 BRA `(.L_x_24) ;  /* 0x000000a800808947 */ /* 0x004fea0003800000 */
.L_x_185:
[----:B------:R-:W-:Y:S01]  /*19c0*/  VIADD R9, R9, 0x1 ;  /* 0x0000000109097836 */ /* 0x000fe20000000000 */
[----:B------:R2:W-:Y:S04]  /*19d0*/  SYNCS.ARRIVE.TRANS64.A1T0 RZ, [R0+URZ+0xb0], RZ ;  /* 0x0000b0ff00ff79a7 */ /* 0x0005e800081000ff */
[----:B------:R-:W-:-:S04]  /*19e0*/  ISETP.NE.AND P0, PT, R9, 0x2, PT ;  /* 0x000000020900780c */ /* 0x000fc80003f05270 */
[----:B------:R-:W-:Y:S02]  /*19f0*/  SEL R9, R9, RZ, P0 ;  /* 0x000000ff09097207 */ /* 0x000fe40000000000 */
[----:B--2---:R-:W-:-:S04]  /*1a00*/  SEL R0, RZ, 0x1, P0 ;  /* 0x00000001ff007807 */ /* 0x004fc80000000000 */
[----:B------:R-:W-:-:S07]  /*1a10*/  LOP3.LUT R8, R8, R0, RZ, 0x3c, !PT ;  /* 0x0000000008087212 */ /* 0x000fce00078e3cff */
.L_x_23:
[----:B------:R-:W-:Y:S01]  /*1a20*/  UMOV UR21, 0x400 ;  /* 0x0000040000157882 */ /* 0x000fe20000000000 */
[----:B------:R-:W-:Y:S01]  /*1a30*/  SHF.L.U32 R0, R12, 0x1f, RZ ;  /* 0x0000001f0c007819 */ /* 0x000fe200000006ff */
[----:B-1----:R-:W-:Y:S02]  /*1a40*/  ULEA UR21, UR52, UR21, 0x18 ;  /* 0x0000001534157291 */ /* 0x002fe4000f8ec0ff */
[----:B------:R-:W-:Y:S02]  /*1a50*/  UISETP.GE.U32.AND UP0, UPT, UR56, 0x7f, UPT ;  /* 0x0000007f3800788c */ /* 0x000fe4000bf06070 */
[----:B------:R-:W-:Y:S02]  /*1a60*/  ULEA UR4, UR29, UR21, 0x3 ;  /* 0x000000151d047291 */ /* 0x000fe4000f8e18ff */
[----:B------:R-:W-:Y:S01]  /*1a70*/  ULEA UR19, UR20, UR55, 0x8 ;  /* 0x0000003714137291 */ /* 0x000fe2000f8e40ff */
[----:B------:R-:W-:-:S06]  /*1a80*/  UMOV UR13, URZ ;  /* 0x000000ff000d7c82 */ /* 0x000fcc0008000000 */
[----:B------:R1:W2:Y:S01]  /*1a90*/  SYNCS.PHASECHK.TRANS64.TRYWAIT P1, [UR4+0x10], R0 ;  /* 0x00001000ff0075a7 */ /* 0x0002a20008021104 */
[----:B------:R-:W-:-:S04]  /*1aa0*/  ULEA.HI UR4, UR16, UR16, URZ, 0x1 ;  /* 0x0000001010047291 */ /* 0x000fc8000f8f08ff */
[----:B------:R-:W-:-:S04]  /*1ab0*/  USHF.L.U32 UR4, UR4, 0x7, URZ ;  /* 0x0000000704047899 */ /* 0x000fc800080006ff */
[----:B------:R-:W-:-:S04]  /*1ac0*/  ULOP3.LUT UR35, UR4, 0xffffff00, URZ, 0xc0, !UPT ;  /* 0xffffff0004237892 */ /* 0x000fc8000f8ec0ff */
[----:B------:R-:W-:Y:S01]  /*1ad0*/  UIADD3 UR35, UPT, UPT, UR53, UR35, URZ ;  /* 0x0000002335237290 */ /* 0x000fe2000fffe0ff */
[----:B------:R-:W-:Y:S11]  /*1ae0*/  BRA.U !UP0, `(.L_x_25) ;  /* 0x0000000508107547 */ /* 0x000ff6000b800000 */
[----:B------:R-:W-:Y:S01]  /*1af0*/  UMOV UR30, UR51 ;  /* 0x00000033001e7c82 */ /* 0x000fe20008000000 */
[----:B------:R-:W-:Y:S01]  /*1b00*/  UMOV UR6, UR29 ;  /* 0x0000001d00067c82 */ /* 0x000fe20008000000 */
[----:B------:R-:W-:-:S05]  /*1b10*/  UMOV UR26, 0x20 ;  /* 0x00000020001a7882 */ /* 0x000fca0000000000 */
.L_x_33:
[----:B------:R-:W-:Y:S01]  /*1b20*/  ULEA UR5, UR6, UR21, 0x3 ;  /* 0x0000001506057291 */ /* 0x000fe2000f8e18ff */
[----:B--2---:R-:W-:Y:S01]  /*1b30*/  @P4 MOV R2, 0x20000 ;  /* 0x0002000000024802 */ /* 0x004fe20000000f00 */
[----:B--23--:R-:W-:Y:S10]  /*1b40*/  @P1 BRA `(.L_x_26) ;  /* 0x00000000000c1947 */ /* 0x00cff40003800000 */
[----:B------:R-:W-:-:S04]  /*1b50*/  SHF.L.U32 R3, R12, 0x1f, RZ ;  /* 0x0000001f0c037819 */ /* 0x000fc800000006ff */
[----:B------:R-:W2:Y:S02]  /*1b60*/  SYNCS.PHASECHK.TRANS64.TRYWAIT P0, [UR5+0x10], R3 ;  /* 0x00001003ff0075a7 */ /* 0x000ea40008001105 */
[----:B--2---:R-:W-:Y:S05]  /*1b70*/  @!P0 BRA `(.L_x_27) ;  /* 0x000000a800248947 */ /* 0x004fea0003800000 */
.L_x_26:
[----:B------:R2:W-:Y:S01]  /*1b80*/  @P4 SYNCS.ARRIVE.TRANS64 RZ, [UR5], R2 ;  /* 0x00000002ffff49a7 */ /* 0x0005e20008000005 */
[----:B------:R-:W-:Y:S02]  /*1b90*/  ULOP3.LUT UR4, UR38, 0x2, URZ, 0xfc, !UPT ;  /* 0x0000000226047892 */ /* 0x000fe4000f8efcff */
[----:B------:R-:W-:Y:S02]  /*1ba0*/  UIADD3 UR30, UPT, UPT, UR30, 0x1, URZ ;  /* 0x000000011e1e7890 */ /* 0x000fe4000fffe0ff */
[----:B------:R-:W-:Y:S02]  /*1bb0*/  UISETP.NE.AND UP0, UPT, UR4, 0x2, UPT ;  /* 0x000000020400788c */ /* 0x000fe4000bf05270 */
[----:B------:R-:W-:-:S07]  /*1bc0*/  UISETP.NE.AND UP2, UPT, UR30, 0x1, UPT ;  /* 0x000000011e00788c */ /* 0x000fce000bf45270 */
[----:B------:R-:W-:Y:S05]  /*1bd0*/  BRA.U UP0, `(.L_x_28) ;  /* 0x0000000100047547 */ /* 0x000fea000b800000 */
[----:B------:R-:W-:Y:S05]  /*1be0*/  BPT.TRAP 0x1 ;  /* 0x000000040000795c */ /* 0x000fea0000300000 */
.L_x_28:
[----:B------:R-:W-:Y:S04]  /*1bf0*/  BSSY.RECONVERGENT B0, `(.L_x_29) ;  /* 0x0000003000007945 */ /* 0x000fe80003800200 */
[----:B------:R-:W-:Y:S05]  /*1c00*/  @!P3 BRA `(.L_x_30) ;  /* 0x000000000004b947 */ /* 0x000fea0003800000 */
[----:B------:R-:W-:Y:S05]  /*1c10*/  BPT.TRAP 0x1 ;  /* 0x000000040000795c */ /* 0x000fea0000300000 */
.L_x_30:
[----:B------:R-:W-:Y:S05]  /*1c20*/  BSYNC.RECONVERGENT B0 ;  /* 0x0000000000007941 */ /* 0x000fea0003800200 */
.L_x_29:
[----:B------:R-:W-:Y:S01]  /*1c30*/  UIADD3 UR4, UPT, UPT, UR6, 0x1, URZ ;  /* 0x0000000106047890 */ /* 0x000fe2000fffe0ff */
[----:B------:R-:W-:Y:S01]  /*1c40*/  BSSY.RECONVERGENT B0, `(.L_x_31) ;  /* 0x000002a000007945 */ /* 0x000fe20003800200 */
[----:B------:R-:W-:Y:S02]  /*1c50*/  ELECT P0, URZ, PT ;  /* 0x0000000000ff782f */ /* 0x000fe40003800000 */
[----:B------:R-:W-:-:S04]  /*1c60*/  UISETP.NE.AND UP0, UPT, UR4, 0x2, UPT ;  /* 0x000000020400788c */ /* 0x000fc8000bf05270 */
[----:B------:R-:W-:Y:S02]  /*1c70*/  USEL UR7, URZ, 0x1, UP0 ;  /* 0x00000001ff077887 */ /* 0x000fe40008000000 */
[----:B------:R-:W-:-:S04]  /*1c80*/  USEL UR29, UR4, URZ, UP0 ;  /* 0x000000ff041d7287 */ /* 0x000fc80008000000 */
[----:B------:R-:W-:Y:S01]  /*1c90*/  ULEA UR4, UR29, UR21, 0x3 ;  /* 0x000000151d047291 */ /* 0x000fe2000f8e18ff */
[----:B------:R-:W-:-:S04]  /*1ca0*/  LOP3.LUT R12, R12, UR7, RZ, 0x3c, !PT ;  /* 0x000000070c0c7c12 */ /* 0x000fc8000f8e3cff */
[----:B-1----:R-:W-:-:S04]  /*1cb0*/  SHF.L.U32 R0, R12, 0x1f, RZ ;  /* 0x0000001f0c007819 */ /* 0x002fc800000006ff */
[----:B------:R1:W3:Y:S01]  /*1cc0*/  SYNCS.PHASECHK.TRANS64.TRYWAIT P1, [UR4+0x10], R0 ;  /* 0x00001000ff0075a7 */ /* 0x0002e20008021104 */
[----:B------:R-:W-:Y:S05]  /*1cd0*/  @!P0 BRA `(.L_x_32) ;  /* 0x0000000000808947 */ /* 0x000fea0003800000 */
[----:B------:R-:W-:Y:S02]  /*1ce0*/  USHF.L.U32 UR4, UR6, 0xf, URZ ;  /* 0x0000000f06047899 */ /* 0x000fe400080006ff */
[----:B------:R-:W-:Y:S02]  /*1cf0*/  UIADD3 UR22, UP1, UPT, UR42, 0x80, URZ ;  /* 0x000000802a167890 */ /* 0x000fe4000ff3e0ff */
[----:B------:R-:W-:Y:S02]  /*1d00*/  ULEA UR24, UR37, UR4, 0x2 ;  /* 0x0000000425187291 */ /* 0x000fe4000f8e10ff */
[----:B------:R-:W-:Y:S02]  /*1d10*/  UIADD3 UR14, UP0, UPT, UR42, 0x180, URZ ;  /* 0x000001802a0e7890 */ /* 0x000fe4000ff1e0ff */
[----:B------:R-:W-:Y:S02]  /*1d20*/  UIADD3 UR24, UPT, UPT, UR21, UR24, URZ ;  /* 0x0000001815187290 */ /* 0x000fe4000fffe0ff */
[----:B------:R-:W-:-:S02]  /*1d30*/  UIADD3 UR4, UPT, UPT, UR21, UR4, URZ ;  /* 0x0000000415047290 */ /* 0x000fc4000fffe0ff */
[----:B------:R-:W-:Y:S02]  /*1d40*/  UIADD3 UR34, UPT, UPT, UR26, -0x20, URZ ;  /* 0xffffffe01a227890 */ /* 0x000fe4000fffe0ff */
[----:B------:R-:W-:Y:S02]  /*1d50*/  ULOP3.LUT UR33, UR5, 0xfefffff8, URZ, 0xc0, !UPT ;  /* 0xfefffff805217892 */ /* 0x000fe4000f8ec0ff */
[----:B------:R-:W-:Y:S02]  /*1d60*/  UIADD3.X UR23, UPT, UPT, URZ, UR43, URZ, UP1, !UPT ;  /* 0x0000002bff177290 */ /* 0x000fe40008ffe4ff */
[----:B------:R-:W-:Y:S02]  /*1d70*/  UIADD3 UR32, UPT, UPT, UR24, 0x10800, URZ ;  /* 0x0001080018207890 */ /* 0x000fe4000fffe0ff */
[----:B------:R-:W-:Y:S02]  /*1d80*/  UPRMT UR7, URZ, 0x5410, UR31 ;  /* 0x00005410ff077896 */ /* 0x000fe4000800001f */
[----:B------:R-:W-:-:S02]  /*1d90*/  UIADD3 UR24, UPT, UPT, UR24, 0x14800, URZ ;  /* 0x0001480018187890 */ /* 0x000fc4000fffe0ff */
[----:B------:R-:W-:Y:S02]  /*1da0*/  UIADD3.X UR15, UPT, UPT, URZ, UR43, URZ, UP0, !UPT ;  /* 0x0000002bff0f7290 */ /* 0x000fe400087fe4ff */
[----:B------:R-:W-:Y:S02]  /*1db0*/  UIADD3 UR16, UPT, UPT, UR4, 0x20800, URZ ;  /* 0x0002080004107890 */ /* 0x000fe4000fffe0ff */
[----:B------:R-:W-:Y:S01]  /*1dc0*/  UIADD3 UR8, UPT, UPT, UR4, 0x24800, URZ ;  /* 0x0002480004087890 */ /* 0x000fe2000fffe0ff */
[----:B------:R-:W-:Y:S01]  /*1dd0*/  UMOV UR40, 0x0 ;  /* 0x0000000000287882 */ /* 0x000fe20000000000 */
[----:B------:R-:W-:Y:S01]  /*1de0*/  UMOV UR41, 0x10000000 ;  /* 0x1000000000297882 */ /* 0x000fe20000000000 */
[----:B------:R-:W-:Y:S01]  /*1df0*/  UMOV UR27, UR35 ;  /* 0x00000023001b7c82 */ /* 0x000fe20008000000 */
[----:B------:R-:W-:Y:S01]  /*1e00*/  UMOV UR28, UR36 ;  /* 0x00000024001c7c82 */ /* 0x000fe20008000000 */
[----:B------:R-:W-:Y:S01]  /*1e10*/  UMOV UR25, UR33 ;  /* 0x0000002100197c82 */ /* 0x000fe20008000000 */
[----:B------:R-:W-:Y:S01]  /*1e20*/  UMOV UR20, UR36 ;  /* 0x0000002400147c82 */ /* 0x000fe20008000000 */
[----:B------:R-:W-:Y:S01]  /*1e30*/  UMOV UR17, UR33 ;  /* 0x0000002100117c82 */ /* 0x000fe20008000000 */
[----:B------:R-:W-:Y:S01]  /*1e40*/  UMOV UR18, UR34 ;  /* 0x0000002200127c82 */ /* 0x000fe20008000000 */
[----:B------:R4:W-:Y:S01]  /*1e50*/  UTMALDG.3D.MULTICAST.2CTA [UR32], [UR22], UR7, desc[UR40] ;  /* 0x00002820160073b4 */ /* 0x0009e20008211807 */
[----:B------:R-:W-:Y:S01]  /*1e60*/  UMOV UR10, UR26 ;  /* 0x0000001a000a7c82 */ /* 0x000fe20008000000 */
[----:B------:R-:W-:Y:S01]  /*1e70*/  UMOV UR11, UR19 ;  /* 0x00000013000b7c82 */ /* 0x000fe20008000000 */
[----:B------:R-:W-:Y:S01]  /*1e80*/  UMOV UR12, UR36 ;  /* 0x00000024000c7c82 */ /* 0x000fe20008000000 */
[----:B------:R-:W-:Y:S01]  /*1e90*/  UMOV UR9, UR33 ;  /* 0x0000002100097c82 */ /* 0x000fe20008000000 */
[----:B------:R4:W-:Y:S01]  /*1ea0*/  UTMALDG.3D.MULTICAST.2CTA [UR24], [UR22], UR7, desc[UR40] ;  /* 0x00002818160073b4 */ /* 0x0009e20008211807 */
[----:B------:R4:W-:Y:S01]  /*1eb0*/  UTMALDG.3D.2CTA [UR16], [UR14], desc[UR40] ;  /* 0x000028100e0075b4 */ /* 0x0009e20008211000 */
[----:B------:R4:W-:Y:S02]  /*1ec0*/  UTMALDG.3D.2CTA [UR8], [UR14], desc[UR40] ;  /* 0x000028080e0075b4 */ /* 0x0009e40008211000 */
[----:B----4-:R-:W-:Y:S01]  /*1ed0*/  NOP ;  /* 0x0000000000007918 */ /* 0x010fe20000000000 */
.L_x_32:
[----:B------:R-:W-:Y:S05]  /*1ee0*/  BSYNC.RECONVERGENT B0 ;  /* 0x0000000000007941 */ /* 0x000fea0003800200 */
.L_x_31:
[----:B------:R-:W-:Y:S01]  /*1ef0*/  UIADD3 UR26, UPT, UPT, UR26, 0x40, URZ ;  /* 0x000000401a1a7890 */ /* 0x000fe2000fffe0ff */
[----:B------:R-:W-:Y:S01]  /*1f00*/  UMOV UR6, UR29 ;  /* 0x0000001d00067c82 */ /* 0x000fe20008000000 */
[----:B------:R-:W-:Y:S01]  /*1f10*/  UMOV UR13, UR39 ;  /* 0x00000027000d7c82 */ /* 0x000fe20008000000 */
[----:B------:R-:W-:Y:S09]  /*1f20*/  BRA.U UP2, `(.L_x_33) ;  /* 0xfffffff902fc7547 */ /* 0x000ff2000b83ffff */
.L_x_25:
[----:B------:R-:W-:Y:S01]  /*1f30*/  ULEA UR4, UR29, UR21, 0x3 ;  /* 0x000000151d047291 */ /* 0x000fe2000f8e18ff */
[----:B-1----:R-:W-:Y:S01]  /*1f40*/  SHF.L.U32 R0, R12, 0x1f, RZ ;  /* 0x0000001f0c007819 */ /* 0x002fe200000006ff */
[----:B------:R-:W-:Y:S01]  /*1f50*/  @!P2 SYNCS.ARRIVE.TRANS64.A1T0 RZ, [UR21+0x68], RZ ;  /* 0x000068ffffffa9a7 */ /* 0x000fe20008100015 */
[----:B------:R-:W-:-:S06]  /*1f60*/  UISETP.GT.AND UP0, UPT, UR50, UR49, UPT ;  /* 0x000000313200728c */ /* 0x000fcc000bf04270 */
[----:B--23--:R1:W2:Y:S03]  /*1f70*/  SYNCS.PHASECHK.TRANS64.TRYWAIT P1, [UR4+0x10], R0 ;  /* 0x00001000ff0075a7 */ /* 0x00c2a60008021104 */
[----:B------:R-:W-:Y:S05]  /*1f80*/  BRA.U !UP0, `(.L_x_34) ;  /* 0x0000000508087547 */ /* 0x000fea000b800000 */
[----:B------:R-:W-:Y:S01]  /*1f90*/  UIADD3 UR30, UPT, UPT, UR54, UR13, URZ ;  /* 0x0000000d361e7290 */ /* 0x000fe2000fffe0ff */
[----:B------:R-:W-:-:S11]  /*1fa0*/  UMOV UR7, UR29 ;  /* 0x0000001d00077c82 */ /* 0x000fd60008000000 */
.L_x_42:
[----:B------:R-:W-:Y:S01]  /*1fb0*/  ULEA UR6, UR7, UR21, 0x3 ;  /* 0x0000001507067291 */ /* 0x000fe2000f8e18ff */
[----:B--2---:R-:W-:Y:S01]  /*1fc0*/  @P4 MOV R2, 0x20000 ;  /* 0x0002000000024802 */ /* 0x004fe20000000f00 */
[----:B--23--:R-:W-:Y:S10]  /*1fd0*/  @P1 BRA `(.L_x_35) ;  /* 0x00000000000c1947 */ /* 0x00cff40003800000 */
[----:B------:R-:W-:-:S04]  /*1fe0*/  SHF.L.U32 R3, R12, 0x1f, RZ ;  /* 0x0000001f0c037819 */ /* 0x000fc800000006ff */
[----:B------:R-:W2:Y:S02]  /*1ff0*/  SYNCS.PHASECHK.TRANS64.TRYWAIT P0, [UR6+0x10], R3 ;  /* 0x00001003ff0075a7 */ /* 0x000ea40008001106 */
[----:B--2---:R-:W-:Y:S05]  /*2000*/  @!P0 BRA `(.L_x_36) ;  /* 0x000000a400188947 */ /* 0x004fea0003800000 */
.L_x_35:
[----:B------:R2:W-:Y:S01]  /*2010*/  @P4 SYNCS.ARRIVE.TRANS64 RZ, [UR6], R2 ;  /* 0x00000002ffff49a7 */ /* 0x0005e20008000006 */
[----:B------:R-:W-:-:S04]  /*2020*/  ULOP3.LUT UR4, UR38, 0x2, URZ, 0xfc, !UPT ;  /* 0x0000000226047892 */ /* 0x000fc8000f8efcff */
[----:B------:R-:W-:-:S09]  /*2030*/  UISETP.NE.AND UP0, UPT, UR4, 0x2, UPT ;  /* 0x000000020400788c */ /* 0x000fd2000bf05270 */
[----:B------:R-:W-:Y:S05]  /*2040*/  BRA.U UP0, `(.L_x_37) ;  /* 0x0000000100047547 */ /* 0x000fea000b800000 */
[----:B------:R-:W-:Y:S05]  /*2050*/  BPT.TRAP 0x1 ;  /* 0x000000040000795c */ /* 0x000fea0000300000 */
.L_x_37:
[----:B------:R-:W-:Y:S04]  /*2060*/  BSSY.RECONVERGENT B0, `(.L_x_38) ;  /* 0x0000003000007945 */ /* 0x000fe80003800200 */
[----:B------:R-:W-:Y:S05]  /*2070*/  @!P3 BRA `(.L_x_39) ;  /* 0x000000000004b947 */ /* 0x000fea0003800000 */
[----:B------:R-:W-:Y:S05]  /*2080*/  BPT.TRAP 0x1 ;  /* 0x000000040000795c */ /* 0x000fea0000300000 */
.L_x_39:
[----:B------:R-:W-:Y:S05]  /*2090*/  BSYNC.RECONVERGENT B0 ;  /* 0x0000000000007941 */ /* 0x000fea0003800200 */
.L_x_38:
        /* <DEDUP_REMOVED lines=14> */
[----:B------:R-:W-:Y:S02]  /*2180*/  USHF.L.U32 UR34, UR13, 0x6, URZ ;  /* 0x000000060d227899 */ /* 0x000fe400080006ff */
[----:B------:R-:W-:Y:S02]  /*2190*/  UIADD3 UR24, UPT, UPT, UR21, UR24, URZ ;  /* 0x0000001815187290 */ /* 0x000fe4000fffe0ff */
[----:B------:R-:W-:-:S02]  /*21a0*/  UIADD3 UR22, UP0, UPT, UR42, 0x180, URZ ;  /* 0x000001802a167890 */ /* 0x000fc4000ff1e0ff */
[----:B------:R-:W-:Y:S02]  /*21b0*/  UIADD3 UR4, UPT, UPT, UR21, UR4, URZ ;  /* 0x0000000415047290 */ /* 0x000fe4000fffe0ff */
[----:B------:R-:W-:Y:S02]  /*21c0*/  ULOP3.LUT UR33, UR6, 0xfefffff8, URZ, 0xc0, !UPT ;  /* 0xfefffff806217892 */ /* 0x000fe4000f8ec0ff */
[----:B------:R-:W-:Y:S02]  /*21d0*/  UIADD3.X UR15, UPT, UPT, URZ, UR43, URZ, UP1, !UPT ;  /* 0x0000002bff0f7290 */ /* 0x000fe40008ffe4ff */
[----:B------:R-:W-:Y:S02]  /*21e0*/  UIADD3 UR32, UPT, UPT, UR24, 0x10800, URZ ;  /* 0x0001080018207890 */ /* 0x000fe4000fffe0ff */
[----:B------:R-:W-:Y:S02]  /*21f0*/  UPRMT UR5, URZ, 0x5410, UR31 ;  /* 0x00005410ff057896 */ /* 0x000fe4000800001f */
[----:B------:R-:W-:-:S02]  /*2200*/  UIADD3 UR26, UPT, UPT, UR34, 0x20, URZ ;  /* 0x00000020221a7890 */ /* 0x000fc4000fffe0ff */
[----:B------:R-:W-:Y:S02]  /*2210*/  UIADD3 UR24, UPT, UPT, UR24, 0x14800, URZ ;  /* 0x0001480018187890 */ /* 0x000fe4000fffe0ff */
        /* <DEDUP_REMOVED lines=20> */
.L_x_41:
[----:B------:R-:W-:Y:S05]  /*2360*/  BSYNC.RECONVERGENT B0 ;  /* 0x0000000000007941 */ /* 0x000fea0003800200 */
.L_x_40:
[----:B------:R-:W-:Y:S01]  /*2370*/  UIADD3 UR13, UPT, UPT, UR13, 0x1, URZ ;  /* 0x000000010d0d7890 */ /* 0x000fe2000fffe0ff */
[----:B------:R-:W-:-:S03]  /*2380*/  UMOV UR7, UR29 ;  /* 0x0000001d00077c82 */ /* 0x000fc60008000000 */
[----:B------:R-:W-:-:S09]  /*2390*/  UISETP.NE.AND UP0, UPT, UR13, UR30, UPT ;  /* 0x0000001e0d00728c */ /* 0x000fd2000bf05270 */
[----:B------:R-:W-:Y:S05]  /*23a0*/  BRA.U UP0, `(.L_x_42) ;  /* 0xfffffffd00007547 */ /* 0x000fea000b83ffff */
.L_x_34:
[C---:B------:R-:W-:Y:S01]  /*23b0*/  LEA R3, R11.reuse, UR21, 0x3 ;  /* 0x000000150b037c11 */ /* 0x040fe2000f8e18ff */
[----:B------:R-:W-:Y:S01]  /*23c0*/  NOP ;  /* 0x0000000000007918 */ /* 0x000fe20000000000 */
[----:B-1----:R-:W-:Y:S02]  /*23d0*/  SHF.L.U32 R0, R10, 0x1f, RZ ;  /* 0x0000001f0a007819 */ /* 0x002fe400000006ff */
[----:B------:R-:W-:Y:S02]  /*23e0*/  LEA R4, R11, UR21, 0x4 ;  /* 0x000000150b047c11 */ /* 0x000fe4000f8e20ff */
[----:B------:R-:W1:Y:S02]  /*23f0*/  SYNCS.PHASECHK.TRANS64.TRYWAIT P0, [R3+URZ+0x70], R0 ;  /* 0x00007000030075a7 */ /* 0x000e6400080011ff */
[----:B-1----:R-:W-:Y:S05]  /*2400*/  @!P0 BRA `(.L_x_43) ;  /* 0x000000a000308947 */ /* 0x002fea0003800000 */
.L_x_188:
[----:B------:R-:W4:Y:S01]  /*2410*/  LDS.128 R4, [R4+0xe0] ;  /* 0x0000e00004047984 */ /* 0x000f220000000c00 */
[----:B------:R-:W-:Y:S01]  /*2420*/  UISETP.GE.AND UP0, UPT, UR45, 0x1, UPT ;  /* 0x000000012d00788c */ /* 0x000fe2000bf06270 */
[----:B------:R-:W-:Y:S01]  /*2430*/  @!PT LDS RZ, [RZ] ;  /* 0x00000000fffff984 */ /* 0x000fe20000000800 */
[----:B------:R-:W-:Y:S01]  /*2440*/  @!PT LDS RZ, [RZ] ;  /* 0x00000000fffff984 */ /* 0x000fe20000000800 */
[----:B------:R-:W-:Y:S01]  /*2450*/  @!PT LDS RZ, [RZ] ;  /* 0x00000000fffff984 */ /* 0x000fe20000000800 */
[----:B------:R-:W-:Y:S01]  /*2460*/  @!PT LDS RZ, [RZ] ;  /* 0x00000000fffff984 */ /* 0x000fe20000000800 */
[----:B------:R1:W-:Y:S06]  /*2470*/  MEMBAR.ALL.CTA ;  /* 0x0000000000007992 */ /* 0x0003ec0000008000 */
[----:B-1----:R-:W1:Y:S01]  /*2480*/  FENCE.VIEW.ASYNC.S ;  /* 0x00000000000073c6 */ /* 0x002e620000000000 */
[----:B----4-:R-:W-:-:S13]  /*2490*/  LOP3.LUT P0, RZ, R6, 0x1, RZ, 0xc0, !PT ;  /* 0x0000000106ff7812 */ /* 0x010fda000780c0ff */
[----:B-1----:R-:W-:Y:S01]  /*24a0*/  VOTEU.ANY UP1, P0 ;  /* 0x0000000000ff7886 */ /* 0x002fe20000020100 */
[----:B------:R-:W-:-:S13]  /*24b0*/  PLOP3.LUT P0, PT, PT, PT, UP1, 0x80, 0x8 ;  /* 0x000000000008781c */ /* 0x000fda0003f0f018 */
[----:B------:R-:W-:Y:S02]  /*24c0*/  @P0 LOP3.LUT R0, R5, 0xffff, RZ, 0xc0, !PT ;  /* 0x0000ffff05000812 */ /* 0x000fe400078ec0ff */
[----:B--2---:R-:W-:Y:S02]  /*24d0*/  @P0 MOV R2, R4 ;  /* 0x0000000400020202 */ /* 0x004fe40000000f00 */
[----:B------:R-:W-:Y:S01]  /*24e0*/  @P0 R2UR UR5, R0 ;  /* 0x00000000000502ca */ /* 0x000fe200000e0000 */
[----:B------:R-:W-:Y:S01]  /*24f0*/  VIADD R0, R3, 0x80 ;  /* 0x0000008003007836 */ /* 0x000fe20000000000 */
[----:B------:R-:W-:Y:S02]  /*2500*/  @P0 SHF.R.U32.HI R4, RZ, 0x10, R5 ;  /* 0x00000010ff040819 */ /* 0x000fe40000011605 */
[----:B------:R-:W-:Y:S02]  /*2510*/  @P0 R2UR UR6, R2 ;  /* 0x00000000020602ca */ /* 0x000fe400000e0000 */
[----:B------:R-:W-:-:S02]  /*2520*/  PRMT R0, RZ, 0x654, R0 ;  /* 0x00000654ff007816 */ /* 0x000fc40000000000 */
[----:B------:R-:W-:Y:S02]  /*2530*/  @P0 R2UR UR4, R4 ;  /* 0x00000000040402ca */ /* 0x000fe400000e0000 */
[----:B------:R1:W-:Y:S03]  /*2540*/  SYNCS.ARRIVE.TRANS64.RED.A1T0 RZ, [R0+URZ], RZ ;  /* 0x000000ff00ff79a7 */ /* 0x0003e600081004ff */
[----:B------:R-:W-:-:S04]  /*2550*/  @UP1 UMOV UR44, UR5 ;  /* 0x00000005002c1c82 */ /* 0x000fc80008000000 */
[----:B------:R-:W-:-:S04]  /*2560*/  @UP1 UMOV UR46, UR6 ;  /* 0x00000006002e1c82 */ /* 0x000fc80008000000 */
[----:B------:R-:W-:Y:S01]  /*2570*/  @UP1 UMOV UR36, UR4 ;  /* 0x0000000400241c82 */ /* 0x000fe20008000000 */
[----:B------:R-:W-:Y:S05]  /*2580*/  BRA.U !UP0, `(.L_x_44) ;  /* 0x0000000108d47547 */ /* 0x000fea000b800000 */
[----:B------:R-:W2:Y:S01]  /*2590*/  LDCU.128 UR12, c[0x0][0xb10] ;  /* 0x00016200ff0c77ac */ /* 0x000ea20008000c00 */
[----:B------:R-:W4:Y:S01]  /*25a0*/  LDCU UR22, c[0x0][0xb20] ;  /* 0x00016400ff1677ac */ /* 0x000f220008000800 */
[----:B------:R-:W3:Y:S01]  /*25b0*/  LDCU UR20, c[0x0][0xb0c] ;  /* 0x00016180ff1477ac */ /* 0x000ee20008000800 */
[----:B------:R-:W1:Y:S01]  /*25c0*/  LDCU.64 UR8, c[0x0][0xb28] ;  /* 0x00016500ff0877ac */ /* 0x000e620008000a00 */
[----:B------:R-:W-:Y:S02]  /*25d0*/  UISETP.NE.AND UP3, UPT, UR45, 0x1, UPT ;  /* 0x000000012d00788c */ /* 0x000fe4000bf65270 */
[----:B--2---:R-:W-:Y:S02]  /*25e0*/  UIMAD.WIDE.U32 UR6, UR47, UR15, URZ ;  /* 0x0000000f2f0672a5 */ /* 0x004fe4000f8e00ff */
[----:B------:R-:W-:Y:S02]  /*25f0*/  UIMAD.WIDE.U32 UR4, UR48, UR12, URZ ;  /* 0x0000000c300472a5 */ /* 0x000fe4000f8e00ff */
[----:B------:R-:W-:-:S02]  /*2600*/  UISETP.NE.AND UP0, UPT, UR14, 0x1, UPT ;  /* 0x000000010e00788c */ /* 0x000fc4000bf05270 */
[----:B------:R-:W-:Y:S01]  /*2610*/  UIMAD.WIDE.U32 UR18, UR44, UR15, URZ ;  /* 0x0000000f2c1272a5 */ /* 0x000fe2000f8e00ff */
[----:B------:R-:W-:Y:S02]  /*2620*/  UMOV UR6, UR7 ;  /* 0x0000000700067c82 */ /* 0x000fe40008000000 */
[----:B------:R-:W-:Y:S01]  /*2630*/  UMOV UR4, UR5 ;  /* 0x0000000500047c82 */ /* 0x000fe20008000000 */
[----:B----4-:R-:W-:Y:S02]  /*2640*/  USHF.R.U32.HI UR6, URZ, UR22, UR6 ;  /* 0x00000016ff067299 */ /* 0x010fe40008011606 */
[----:B---3--:R-:W-:Y:S02]  /*2650*/  UISETP.NE.AND UP2, UPT, UR20, 0x1, UPT ;  /* 0x000000011400788c */ /* 0x008fe4000bf45270 */
[----:B------:R-:W-:Y:S02]  /*2660*/  USHF.R.U32.HI UR4, URZ, UR13, UR4 ;  /* 0x0000000dff047299 */ /* 0x000fe40008011604 */
[----:B------:R-:W-:-:S02]  /*2670*/  USEL UR5, UR47, UR6, !UP0 ;  /* 0x000000062f057287 */ /* 0x000fc4000c000000 */
[----:B------:R-:W-:Y:S02]  /*2680*/  USEL UR6, UR48, UR4, !UP2 ;  /* 0x0000000430067287 */ /* 0x000fe4000d000000 */
[----:B-1----:R-:W-:Y:S01]  /*2690*/  UIMAD.WIDE.U32 UR10, UR5, UR8, URZ ;  /* 0x00000008050a72a5 */ /* 0x002fe2000f8e00ff */
[----:B------:R-:W-:Y:S01]  /*26a0*/  UMOV UR4, UR19 ;  /* 0x0000001300047c82 */ /* 0x000fe20008000000 */
[----:B------:R-:W-:Y:S02]  /*26b0*/  UIMAD.WIDE.U32 UR16, UR46, UR12, URZ ;  /* 0x0000000c2e1072a5 */ /* 0x000fe4000f8e00ff */
[----:B------:R-:W-:-:S03]  /*26c0*/  UIMAD.WIDE.U32 UR18, UR6, UR8, URZ ;  /* 0x00000008061272a5 */ /* 0x000fc6000f8e00ff */
[----:B------:R-:W-:Y:S01]  /*26d0*/  UMOV UR10, UR11 ;  /* 0x0000000b000a7c82 */ /* 0x000fe20008000000 */
[----:B------:R-:W-:Y:S02]  /*26e0*/  USHF.R.U32.HI UR4, URZ, UR22, UR4 ;  /* 0x00000016ff047299 */ /* 0x000fe40008011604 */
[----:B------:R-:W-:Y:S01]  /*26f0*/  @UP3 USHF.R.U32.HI UR5, URZ, UR9, UR10 ;  /* 0x00000009ff053299 */ /* 0x000fe2000801160a */
[----:B------:R-:W-:Y:S01]  /*2700*/  UMOV UR16, UR17 ;  /* 0x0000001100107c82 */ /* 0x000fe20008000000 */
[----:B------:R-:W-:Y:S01]  /*2710*/  UMOV UR18, UR19 ;  /* 0x0000001300127c82 */ /* 0x000fe20008000000 */
[----:B------:R-:W-:Y:S02]  /*2720*/  USHF.R.U32.HI UR13, URZ, UR13, UR16 ;  /* 0x0000000dff0d7299 */ /* 0x000fe40008011610 */
[----:B------:R-:W-:Y:S02]  /*2730*/  USEL UR4, UR44, UR4, !UP0 ;  /* 0x000000042c047287 */ /* 0x000fe4000c000000 */
[----:B------:R-:W-:-:S02]  /*2740*/  @UP3 USHF.R.U32.HI UR6, URZ, UR9, UR18 ;  /* 0x00000009ff063299 */ /* 0x000fc40008011612 */
[----:B------:R-:W-:Y:S02]  /*2750*/  UIMAD UR7, UR45, UR5, URZ ;  /* 0x000000052d0772a4 */ /* 0x000fe4000f8e02ff */
[----:B------:R-:W-:Y:S02]  /*2760*/  USEL UR5, UR46, UR13, !UP2 ;  /* 0x0000000d2e057287 */ /* 0x000fe4000d000000 */
[----:B------:R-:W-:Y:S02]  /*2770*/  UIMAD UR10, UR45, UR6, URZ ;  /* 0x000000062d0a72a4 */ /* 0x000fe4000f8e02ff */
[----:B------:R-:W-:Y:S02]  /*2780*/  UISETP.GE.AND UP0, UPT, UR4, UR7, UPT ;  /* 0x000000070400728c */ /* 0x000fe4000bf06270 */
[----:B------:R-:W-:Y:S02]  /*2790*/  UIMAD.WIDE.U32 UR12, UR4, UR8, URZ ;  /* 0x00000008040c72a5 */ /* 0x000fe4000f8e00ff */
[----:B------:R-:W-:-:S02]  /*27a0*/  UISETP.GE.OR UP0, UPT, UR5, UR10, UP0 ;  /* 0x0000000a0500728c */ /* 0x000fc40008706670 */
        /* <DEDUP_REMOVED lines=19> */
.L_x_44:
[----:B------:R-:W2:Y:S02]  /*28e0*/  LDCU UR4, c[0x0][0xb30] ;  /* 0x00016600ff0477ac */ /* 0x000ea40008000800 */
[----:B--2---:R-:W-:-:S09]  /*28f0*/  UISETP.NE.AND UP0, UPT, UR4, 0x1, UPT ;  /* 0x000000010400788c */ /* 0x004fd2000bf05270 */
[----:B------:R-:W-:Y:S05]  /*2900*/  BRA.U UP0, `(.L_x_45) ;  /* 0x0000000100447547 */ /* 0x000fea000b800000 */
[----:B------:R-:W2:Y:S01]  /*2910*/  LDCU.128 UR8, c[0x0][0xb10] ;  /* 0x00016200ff0877ac */ /* 0x000ea20008000c00 */
[----:B------:R-:W4:Y:S01]  /*2920*/  LDCU UR12, c[0x0][0xb0c] ;  /* 0x00016180ff0c77ac */ /* 0x000f220008000800 */
[----:B------:R-:W1:Y:S01]  /*2930*/  LDCU UR13, c[0x0][0xb20] ;  /* 0x00016400ff0d77ac */ /* 0x000e620008000800 */
[----:B--2---:R-:W-:Y:S02]  /*2940*/  UIMAD.WIDE.U32 UR6, UR46, UR8, URZ ;  /* 0x000000082e0672a5 */ /* 0x004fe4000f8e00ff */
[----:B------:R-:W-:Y:S02]  /*2950*/  UIMAD.WIDE.U32 UR4, UR44, UR11, URZ ;  /* 0x0000000b2c0472a5 */ /* 0x000fe4000f8e00ff */
[----:B----4-:R-:W-:Y:S02]  /*2960*/  UISETP.NE.AND UP2, UPT, UR12, 0x1, UPT ;  /* 0x000000010c00788c */ /* 0x010fe4000bf45270 */
[----:B------:R-:W-:Y:S01]  /*2970*/  UISETP.NE.AND UP0, UPT, UR10, 0x1, UPT ;  /* 0x000000010a00788c */ /* 0x000fe2000bf05270 */
[----:B------:R-:W-:-:S02]  /*2980*/  UMOV UR6, UR7 ;  /* 0x0000000700067c82 */ /* 0x000fc40008000000 */
[----:B------:R-:W-:Y:S01]  /*2990*/  UMOV UR4, UR5 ;  /* 0x0000000500047c82 */ /* 0x000fe20008000000 */
[----:B------:R-:W-:Y:S02]  /*29a0*/  USHF.R.U32.HI UR9, URZ, UR9, UR6 ;  /* 0x00000009ff097299 */ /* 0x000fe40008011606 */
[----:B-1----:R-:W-:Y:S02]  /*29b0*/  USHF.R.U32.HI UR4, URZ, UR13, UR4 ;  /* 0x0000000dff047299 */ /* 0x002fe40008011604 */
[----:B------:R-:W-:Y:S02]  /*29c0*/  USEL UR5, UR46, UR9, !UP2 ;  /* 0x000000092e057287 */ /* 0x000fe4000d000000 */
[----:B------:R-:W-:-:S04]  /*29d0*/  USEL UR4, UR44, UR4, !UP0 ;  /* 0x000000042c047287 */ /* 0x000fc8000c000000 */
[----:B------:R-:W-:Y:S02]  /*29e0*/  UIADD3 UR6, UPT, UPT, UR5, -UR4, URZ ;  /* 0x8000000405067290 */ /* 0x000fe4000fffe0ff */
[----:B------:R-:W-:Y:S02]  /*29f0*/  UIADD3 UR4, UPT, UPT, -UR5, UR4, URZ ;  /* 0x0000000405047290 */ /* 0x000fe4000fffe1ff */
[----:B------:R-:W-:Y:S02]  /*2a00*/  UIMAD UR44, UR6, UR10, UR44 ;  /* 0x0000000a062c72a4 */ /* 0x000fe4000f8e022c */
[----:B------:R-:W-:-:S12]  /*2a10*/  UIMAD UR46, UR4, UR12, UR46 ;  /* 0x0000000c042e72a4 */ /* 0x000fd8000f8e022e */
.L_x_45:
[----:B------:R-:W-:Y:S01]  /*2a20*/  VIADD R11, R11, 0x1 ;  /* 0x000000010b0b7836 */ /* 0x000fe20000000000 */
[----:B------:R-:W-:Y:S02]  /*2a30*/  R2UR UR5, R86 ;  /* 0x00000000560572ca */ /* 0x000fe400000e0000 */
[----:B------:R-:W-:Y:S02]  /*2a40*/  R2UR UR4, R85 ;  /* 0x00000000550472ca */ /* 0x000fe400000e0000 */
[C---:B------:R-:W-:Y:S02]  /*2a50*/  ISETP.NE.AND P0, PT, R11.reuse, 0x2, PT ;  /* 0x000000020b00780c */ /* 0x040fe40003f05270 */
[----:B------:R-:W-:Y:S02]  /*2a60*/  PLOP3.LUT P2, PT, PT, PT, PT, 0x80, 0x8 ;  /* 0x000000000008781c */ /* 0x000fe40003f4f070 */
[----:B-1----:R-:W-:Y:S02]  /*2a70*/  SEL R0, RZ, 0x1, P0 ;  /* 0x00000001ff007807 */ /* 0x002fe40000000000 */
[----:B------:R-:W-:-:S02]  /*2a80*/  SEL R11, R11, RZ, P0 ;  /* 0x000000ff0b0b7207 */ /* 0x000fc40000000000 */
[----:B------:R-:W-:Y:S01]  /*2a90*/  LOP3.LUT R10, R10, R0, RZ, 0x3c, !PT ;  /* 0x000000000a0a7212 */ /* 0x000fe200078e3cff */
[----:B------:R-:W-:Y:S02]  /*2aa0*/  UIADD3 UR16, UPT, UPT, UR46, UR5, URZ ;  /* 0x000000052e107290 */ /* 0x000fe4000fffe0ff */
[----:B------:R-:W-:Y:S01]  /*2ab0*/  UIADD3 UR20, UPT, UPT, UR44, UR4, URZ ;  /* 0x000000042c147290 */ /* 0x000fe2000fffe0ff */
[----:B------:R-:W-:Y:S11]  /*2ac0*/  BRA.U UP1, `(.L_x_46) ;  /* 0xffffffed01947547 */ /* 0x000ff6000b83ffff */
[----:B------:R-:W-:Y:S01]  /*2ad0*/  UIADD3 UR21, UPT, UPT, UR21, 0x10, URZ ;  /* 0x0000001015157890 */ /* 0x000fe2000fffe0ff */
[----:B------:R-:W-:-:S03]  /*2ae0*/  SHF.L.U32 R2, R12, 0x1f, RZ ;  /* 0x0000001f0c027819 */ /* 0x000fc600000006ff */
[----:B------:R-:W-:-:S09]  /*2af0*/  ULEA UR4, UR29, UR21, 0x3 ;  /* 0x000000151d047291 */ /* 0x000fd2000f8e18ff */
[----:B------:R-:W1:Y:S02]  /*2b00*/  SYNCS.PHASECHK.TRANS64.TRYWAIT P0, [UR4], R2 ;  /* 0x00000002ff0075a7 */ /* 0x000e640008001104 */
[----:B-1----:R-:W-:Y:S05]  /*2b10*/  @!P0 BRA `(.L_x_47) ;  /* 0x0000009800808947 */ /* 0x002fea0003800000 */
.L_x_190:
[----:B------:R-:W-:-:S04]  /*2b20*/  UIADD3 UR4, UPT, UPT, UR29, 0x1, URZ ;  /* 0x000000011d047890 */ /* 0x000fc8000fffe0ff */
[----:B------:R-:W-:-:S04]  /*2b30*/  UISETP.NE.AND UP0, UPT, UR4, 0x2, UPT ;  /* 0x000000020400788c */ /* 0x000fc8000bf05270 */
[----:B------:R-:W-:Y:S02]  /*2b40*/  USEL UR5, URZ, 0x1, UP0 ;  /* 0x00000001ff057887 */ /* 0x000fe40008000000 */
[----:B------:R-:W-:-:S04]  /*2b50*/  USEL UR4, UR4, URZ, UP0 ;  /* 0x000000ff04047287 */ /* 0x000fc80008000000 */
[----:B------:R-:W-:Y:S01]  /*2b60*/  ULEA UR4, UR4, UR21, 0x3 ;  /* 0x0000001504047291 */ /* 0x000fe2000f8e18ff */
[----:B-1----:R-:W-:-:S04]  /*2b70*/  LOP3.LUT R2, R12, UR5, RZ, 0x3c, !PT ;  /* 0x000000050c027c12 */ /* 0x002fc8000f8e3cff */
[----:B------:R-:W-:Y:S01]  /*2b80*/  SHF.L.U32 R2, R2, 0x1f, RZ ;  /* 0x0000001f02027819 */ /* 0x000fe200000006ff */
[----:B------:R-:W-:-:S07]  /*2b90*/  IMAD.U32 R0, RZ, RZ, UR4 ;  /* 0x00000004ff007e24 */ /* 0x000fce000f8e00ff */
.L_x_48:
[----:B-1----:R1:W2:Y:S02]  /*2ba0*/  SYNCS.PHASECHK.TRANS64.TRYWAIT P0, [R0+URZ], R2 ;  /* 0x00000002000075a7 */ /* 0x0022a400080011ff */
[----:B--2---:R-:W-:Y:S05]  /*2bb0*/  @!P0 NANOSLEEP.SYNCS 0x989680 ;  /* 0x009896800000895d */ /* 0x004fea0003900000 */
[----:B------:R-:W2:Y:S02]  /*2bc0*/  @!P0 SYNCS.PHASECHK.TRANS64 P0, [R0+URZ], R2 ;  /* 0x00000002000085a7 */ /* 0x000ea400080010ff */
[----:B--2---:R-:W-:Y:S05]  /*2bd0*/  @P0 EXIT ;  /* 0x000000000000094d */ /* 0x004fea0003800000 */
[----:B------:R-:W-:Y:S05]  /*2be0*/  BRA `(.L_x_48) ;  /* 0xfffffffc00ec7947 */ /* 0x000fea000383ffff */
.L_x_22:
[----:B------:R-:W-:-:S04]  /*2bf0*/  UISETP.NE.AND UP0, UPT, UR52, URZ, UPT ;  /* 0x000000ff3400728c */ /* 0x000fc8000bf05270 */
[----:B------:R-:W-:-:S09]  /*2c00*/  UISETP.NE.OR UP0, UPT, UR17, 0x1, UP0 ;  /* 0x000000011100788c */ /* 0x000fd20008705670 */
[----:B------:R-:W-:Y:S05]  /*2c10*/  BRA.U UP0, `(.L_x_49) ;  /* 0x0000000500487547 */ /* 0x000fea000b800000 */
[----:B------:R-:W-:Y:S01]  /*2c20*/  ISETP.GE.U32.AND P2, PT, R3, 0x4, PT ;  /* 0x000000040300780c */ /* 0x000fe20003f46070 */
[----:B------:R-:W-:Y:S01]  /*2c30*/  IMAD.MOV.U32 R12, RZ, RZ, 0x1 ;  /* 0x00000001ff0c7424 */ /* 0x000fe200078e00ff */
[----:B------:R-:W-:Y:S02]  /*2c40*/  CS2R R10, SRZ ;  /* 0x00000000000a7805 */ /* 0x000fe4000001ff00 */
[----:B------:R-:W-:Y:S01]  /*2c50*/  CS2R R8, SRZ ;  /* 0x0000000000087805 */ /* 0x000fe2000001ff00 */
[----:B------:R-:W-:Y:S01]  /*2c60*/  UMOV UR6, 0x400 ;  /* 0x0000040000067882 */ /* 0x000fe20000000000 */
[----:B------:R-:W-:Y:S01]  /*2c70*/  UMOV UR5, URZ ;  /* 0x000000ff00057c82 */ /* 0x000fe20008000000 */
[----:B------:R-:W-:-:S12]  /*2c80*/  ULEA UR6, UR52, UR6, 0x18 ;  /* 0x0000000634067291 */ /* 0x000fd8000f8ec0ff */
.L_x_53:
[----:B------:R-:W-:Y:S02]  /*2c90*/  LEA R0, R8, UR6, 0x3 ;  /* 0x0000000608007c11 */ /* 0x000fe4000f8e18ff */
[----:B------:R-:W-:-:S03]  /*2ca0*/  SHF.L.U32 R4, R9, 0x1f, RZ ;  /* 0x0000001f09047819 */ /* 0x000fc600000006ff */
[----:B------:R-:W-:Y:S01]  /*2cb0*/  VIADD R5, R0, 0xc0 ;  /* 0x000000c000057836 */ /* 0x000fe20000000000 */
[----:B------:R-:W1:Y:S02]  /*2cc0*/  SYNCS.PHASECHK.TRANS64.TRYWAIT P0, [R0+URZ+0xb0], R4 ;  /* 0x0000b004000075a7 */ /* 0x000e6400080011ff */
[----:B-1----:R-:W-:Y:S05]  /*2cd0*/  @!P0 BRA `(.L_x_50) ;  /* 0x0000009800288947 */ /* 0x002fea0003800000 */
.L_x_191:
[----:B------:R-:W-:Y:S01]  /*2ce0*/  ULEA UR4, UR5, UR6, 0x3 ;  /* 0x0000000605047291 */ /* 0x000fe2000f8e18ff */
[----:B-1----:R-:W-:Y:S01]  /*2cf0*/  PRMT R0, RZ, 0x654, R5 ;  /* 0x00000654ff007816 */ /* 0x002fe20000000005 */
[----:B------:R-:W-:Y:S01]  /*2d00*/  @!P2 IMAD.MOV.U32 R4, RZ, RZ, 0x10 ;  /* 0x00000010ff04a424 */ /* 0x000fe200078e00ff */
[----:B------:R-:W-:Y:S01]  /*2d10*/  SHF.L.U32 R5, R12, 0x1f, RZ ;  /* 0x0000001f0c057819 */ /* 0x000fe200000006ff */
[----:B------:R-:W-:Y:S01]  /*2d20*/  UIADD3 UR7, UPT, UPT, UR4, 0x70, URZ ;  /* 0x0000007004077890 */ /* 0x000fe2000fffe0ff */
[----:B------:R1:W-:Y:S05]  /*2d30*/  SYNCS.ARRIVE.TRANS64.RED.A1T0 RZ, [R0+URZ], RZ ;  /* 0x000000ff00ff79a7 */ /* 0x0003ea00081004ff */
[----:B------:R-:W-:Y:S01]  /*2d40*/  IMAD.U32 R6, RZ, RZ, UR7 ;  /* 0x00000007ff067e24 */ /* 0x000fe2000f8e00ff */
[----:B------:R-:W2:Y:S04]  /*2d50*/  SYNCS.PHASECHK.TRANS64.TRYWAIT P0, [UR4+0x80], R5 ;  /* 0x00008005ff0075a7 */ /* 0x000ea80008001104 */
[----:B------:R-:W-:Y:S01]  /*2d60*/  PRMT R6, R3, 0x654, R6 ;  /* 0x0000065403067816 */ /* 0x000fe20000000006 */
[----:B-12---:R-:W-:Y:S06]  /*2d70*/  @!P0 BRA `(.L_x_51) ;  /* 0x0000009800148947 */ /* 0x006fec0003800000 */
.L_x_193:
[----:B------:R-:W-:Y:S01]  /*2d80*/  ULEA UR8, UR5, UR6, 0x4 ;  /* 0x0000000605087291 */ /* 0x000fe2000f8e20ff */
[----:B------:R-:W-:Y:S01]  /*2d90*/  SEL R2, R6, R2, !P2 ;  /* 0x0000000206027207 */ /* 0x000fe20005000000 */
[----:B------:R-:W-:Y:S01]  /*2da0*/  UIADD3 UR9, UPT, UPT, UR4, 0x70, URZ ;  /* 0x0000007004097890 */ /* 0x000fe2000fffe0ff */
[----:B-1----:R-:W-:Y:S01]  /*2db0*/  LEA R0, R11, UR6, 0x3 ;  /* 0x000000060b007c11 */ /* 0x002fe2000f8e18ff */
[----:B------:R-:W-:Y:S01]  /*2dc0*/  UIADD3 UR8, UPT, UPT, UR8, 0xe0, URZ ;  /* 0x000000e008087890 */ /* 0x000fe2000fffe0ff */
[----:B------:R1:W-:Y:S01]  /*2dd0*/  @!P2 SYNCS.ARRIVE.TRANS64.RED RZ, [R2+URZ], R4 ;  /* 0x0000000402ffa9a7 */ /* 0x0003e200080004ff */
[----:B------:R-:W-:Y:S01]  /*2de0*/  UIADD3 UR4, UPT, UPT, UR5, 0x1, URZ ;  /* 0x0000000105047890 */ /* 0x000fe2000fffe0ff */
[----:B------:R-:W-:-:S03]  /*2df0*/  VIADD R8, R8, 0x1 ;  /* 0x0000000108087836 */ /* 0x000fc60000000000 */
[----:B------:R-:W-:Y:S02]  /*2e00*/  UISETP.NE.AND UP0, UPT, UR4, 0x2, UPT ;  /* 0x000000020400788c */ /* 0x000fe4000bf05270 */
[----:B------:R-:W-:Y:S01]  /*2e10*/  ISETP.NE.AND P0, PT, R8, 0x2, PT ;  /* 0x000000020800780c */ /* 0x000fe20003f05270 */
[----:B------:R-:W-:Y:S06]  /*2e20*/  UGETNEXTWORKID.BROADCAST [UR8], [UR9] ;  /* 0x00000000080073ca */ /* 0x000fec0008000100 */
[----:B------:R-:W-:Y:S02]  /*2e30*/  USEL UR7, URZ, 0x1, UP0 ;  /* 0x00000001ff077887 */ /* 0x000fe40008000000 */
[----:B------:R-:W-:-:S04]  /*2e40*/  USEL UR5, UR4, URZ, UP0 ;  /* 0x000000ff04057287 */ /* 0x000fc80008000000 */
[----:B------:R-:W-:Y:S02]  /*2e50*/  LOP3.LUT R12, R12, UR7, RZ, 0x3c, !PT ;  /* 0x000000070c0c7c12 */ /* 0x000fe4000f8e3cff */
[----:B-1----:R-:W-:-:S04]  /*2e60*/  SHF.L.U32 R4, R10, 0x1f, RZ ;  /* 0x0000001f0a047819 */ /* 0x002fc800000006ff */
[----:B------:R-:W1:Y:S02]  /*2e70*/  SYNCS.PHASECHK.TRANS64.TRYWAIT P1, [R0+URZ+0x70], R4 ;  /* 0x00007004000075a7 */ /* 0x000e6400080211ff */
[----:B-1----:R-:W-:Y:S05]  /*2e80*/  @!P1 BRA `(.L_x_52) ;  /* 0x0000009400e89947 */ /* 0x002fea0003800000 */
.L_x_194:
[C---:B-1----:R-:W-:Y:S01]  /*2e90*/  LEA R4, R11.reuse, UR6, 0x4 ;  /* 0x000000060b047c11 */ /* 0x042fe2000f8e20ff */
[----:B------:R-:W-:Y:S01]  /*2ea0*/  VIADD R0, R0, 0x80 ;  /* 0x0000008000007836 */ /* 0x000fe20000000000 */
[----:B------:R-:W-:Y:S01]  /*2eb0*/  SEL R8, R8, RZ, P0 ;  /* 0x000000ff08087207 */ /* 0x000fe20000000000 */
[----:B------:R-:W-:-:S03]  /*2ec0*/  VIADD R11, R11, 0x1 ;  /* 0x000000010b0b7836 */ /* 0x000fc60000000000 */
[----:B------:R-:W1:Y:S01]  /*2ed0*/  LDS.128 R4, [R4+0xe0] ;  /* 0x0000e00004047984 */ /* 0x000e620000000c00 */
[----:B------:R-:W-:Y:S02]  /*2ee0*/  PRMT R0, RZ, 0x654, R0 ;  /* 0x00000654ff007816 */ /* 0x000fe40000000000 */
[C---:B------:R-:W-:Y:S01]  /*2ef0*/  ISETP.NE.AND P1, PT, R11.reuse, 0x2, PT ;  /* 0x000000020b00780c */ /* 0x040fe20003f25270 */
[----:B------:R-:W-:Y:S01]  /*2f00*/  @!PT LDS RZ, [RZ] ;  /* 0x00000000fffff984 */ /* 0x000fe20000000800 */
[----:B------:R-:W-:Y:S01]  /*2f10*/  @!PT LDS RZ, [RZ] ;  /* 0x00000000fffff984 */ /* 0x000fe20000000800 */
[----:B------:R-:W-:Y:S01]  /*2f20*/  @!PT LDS RZ, [RZ] ;  /* 0x00000000fffff984 */ /* 0x000fe20000000800 */
[----:B------:R-:W-:Y:S01]  /*2f30*/  @!PT LDS RZ, [RZ] ;  /* 0x00000000fffff984 */ /* 0x000fe20000000800 */
[----:B------:R2:W-:Y:S06]  /*2f40*/  MEMBAR.ALL.CTA ;  /* 0x0000000000007992 */ /* 0x0005ec0000008000 */
[----:B--2---:R-:W2:Y:S01]  /*2f50*/  FENCE.VIEW.ASYNC.S ;  /* 0x00000000000073c6 */ /* 0x004ea20000000000 */
[----:B------:R-:W-:Y:S01]  /*2f60*/  SEL R11, R11, RZ, P1 ;  /* 0x000000ff0b0b7207 */ /* 0x000fe20000800000 */
[----:B--2---:R2:W-:Y:S01]  /*2f70*/  SYNCS.ARRIVE.TRANS64.RED.A1T0 RZ, [R0+URZ], RZ ;  /* 0x000000ff00ff79a7 */ /* 0x0045e200081004ff */
[----:B-1----:R-:W-:-:S02]  /*2f80*/  LOP3.LUT P3, RZ, R6, 0x1, RZ, 0xc0, !PT ;  /* 0x0000000106ff7812 */ /* 0x002fc4000786c0ff */
[----:B------:R-:W-:-:S04]  /*2f90*/  SEL R4, RZ, 0x1, P1 ;  /* 0x00000001ff047807 */ /* 0x000fc80000800000 */
[----:B------:R-:W-:Y:S02]  /*2fa0*/  LOP3.LUT R10, R10, R4, RZ, 0x3c, !PT ;  /* 0x000000040a0a7212 */ /* 0x000fe400078e3cff */
[----:B--2---:R-:W-:-:S04]  /*2fb0*/  SEL R0, RZ, 0x1, P0 ;  /* 0x00000001ff007807 */ /* 0x004fc80000000000 */
[----:B------:R-:W-:Y:S01]  /*2fc0*/  LOP3.LUT R9, R9, R0, RZ, 0x3c, !PT ;  /* 0x0000000009097212 */ /* 0x000fe200078e3cff */
[----:B------:R-:W-:Y:S06]  /*2fd0*/  @P3 BRA `(.L_x_53) ;  /* 0xfffffffc002c3947 */ /* 0x000fec000383ffff */
[----:B------:R-:W-:Y:S01]  /*2fe0*/  ULEA UR4, UR5, UR6, 0x3 ;  /* 0x0000000605047291 */ /* 0x000fe2000f8e18ff */
[----:B------:R-:W-:-:S08]  /*2ff0*/  SHF.L.U32 R2, R12, 0x1f, RZ ;  /* 0x0000001f0c027819 */ /* 0x000fd000000006ff */
[----:B------:R-:W1:Y:S02]  /*3000*/  SYNCS.PHASECHK.TRANS64 P0, [UR4+0x80], R2 ;  /* 0x00008002ff0075a7 */ /* 0x000e640008001004 */
[----:B-1----:R-:W-:Y:S05]  /*3010*/  @P0 BRA `(.L_x_54) ;  /* 0x0000000000080947 */ /* 0x002fea0003800000 */
[----:B------:R-:W1:Y:S02]  /*3020*/  SYNCS.PHASECHK.TRANS64.TRYWAIT P0, [UR4+0x80], R2 ;  /* 0x00008002ff0075a7 */ /* 0x000e640008001104 */
[----:B-1----:R-:W-:Y:S05]  /*3030*/  @!P0 BRA `(.L_x_55) ;  /* 0x0000009400908947 */ /* 0x002fea0003800000 */
.L_x_54:
[----:B------:R-:W-:-:S04]  /*3040*/  UIADD3 UR7, UPT, UPT, UR5, 0x1, URZ ;  /* 0x0000000105077890 */ /* 0x000fc8000fffe0ff */
[----:B------:R-:W-:-:S04]  /*3050*/  UISETP.NE.AND UP0, UPT, UR7, 0x2, UPT ;  /* 0x000000020700788c */ /* 0x000fc8000bf05270 */
[----:B------:R-:W-:Y:S02]  /*3060*/  USEL UR8, URZ, 0x1, UP0 ;  /* 0x00000001ff087887 */ /* 0x000fe40008000000 */
[----:B------:R-:W-:-:S04]  /*3070*/  USEL UR7, UR7, URZ, UP0 ;  /* 0x000000ff07077287 */ /* 0x000fc80008000000 */
[----:B------:R-:W-:Y:S01]  /*3080*/  ULEA UR7, UR7, UR6, 0x3 ;  /* 0x0000000607077291 */ /* 0x000fe2000f8e18ff */
[----:B-1----:R-:W-:-:S04]  /*3090*/  LOP3.LUT R2, R12, UR8, RZ, 0x3c, !PT ;  /* 0x000000080c027c12 */ /* 0x002fc8000f8e3cff */
[----:B------:R-:W-:-:S04]  /*30a0*/  SHF.L.U32 R0, R2, 0x1f, RZ ;  /* 0x0000001f02007819 */ /* 0x000fc800000006ff */
[----:B------:R-:W1:Y:S02]  /*30b0*/  SYNCS.PHASECHK.TRANS64 P0, [UR7+0x80], R0 ;  /* 0x00008000ff0075a7 */ /* 0x000e640008001007 */
[----:B-1----:R-:W-:Y:S05]  /*30c0*/  @P0 EXIT ;  /* 0x000000000000094d */ /* 0x002fea0003800000 */
[----:B------:R-:W-:Y:S02]  /*30d0*/  SHF.L.U32 R2, R2, 0x1f, RZ ;  /* 0x0000001f02027819 */ /* 0x000fe400000006ff */
[----:B------:R-:W-:-:S07]  /*30e0*/  MOV R0, UR7 ;  /* 0x0000000700007c02 */ /* 0x000fce0008000f00 */
.L_x_56:
[----:B-1----:R1:W2:Y:S02]  /*30f0*/  SYNCS.PHASECHK.TRANS64.TRYWAIT P0, [R0+URZ+0x80], R2 ;  /* 0x00008002000075a7 */ /* 0x0022a400080011ff */
[----:B--2---:R-:W-:Y:S05]  /*3100*/  @!P0 NANOSLEEP.SYNCS 0x989680 ;  /* 0x009896800000895d */ /* 0x004fea0003900000 */
[----:B------:R-:W2:Y:S02]  /*3110*/  @!P0 SYNCS.PHASECHK.TRANS64 P0, [R0+URZ+0x80], R2 ;  /* 0x00008002000085a7 */ /* 0x000ea400080010ff */
[----:B--2---:R-:W-:Y:S05]  /*3120*/  @P0 EXIT ;  /* 0x000000000000094d */ /* 0x004fea0003800000 */
[----:B------:R-:W-:Y:S05]  /*3130*/  BRA `(.L_x_56) ;  /* 0xfffffffc00ec7947 */ /* 0x000fea000383ffff */
.L_x_49:
[----:B------:R-:W-:Y:S05]  /*3140*/  BRA.U UP4, `(.L_x_57) ;  /* 0x0000001504007547 */ /* 0x000fea000b800000 */
[----:B------:R-:W-:Y:S01]  /*3150*/  UMOV UR4, 0x40 ;  /* 0x0000004000047882 */ /* 0x000fe20000000000 */
[----:B------:R-:W-:Y:S01]  /*3160*/  NOP ;  /* 0x0000000000007918 */ /* 0x000fe20000000000 */
[----:B------:R-:W-:Y:S01]  /*3170*/  ULEA UR5, UR52, UR4, 0x18 ;  /* 0x0000000434057291 */ /* 0x000fe2000f8ec0ff */
[----:B------:R-:W-:Y:S02]  /*3180*/  UMOV UR6, 0x400 ;  /* 0x0000040000067882 */ /* 0x000fe40000000000 */
[----:B------:R-:W-:-:S06]  /*3190*/  ULEA UR6, UR52, UR6, 0x18 ;  /* 0x0000000634067291 */ /* 0x000fcc000f8ec0ff */
[----:B------:R-:W1:Y:S02]  /*31a0*/  LDS.U8 R3, [UR5+0x1c] ;  /* 0x00001c05ff037984 */ /* 0x000e640008000000 */
[----:B-1----:R-:W-:-:S13]  /*31b0*/  ISETP.NE.AND P0, PT, R3, RZ, PT ;  /* 0x000000ff0300720c */ /* 0x002fda0003f05270 */
[----:B------:R-:W-:Y:S05]  /*31c0*/  @P0 BRA `(.L_x_58) ;  /* 0x0000000400080947 */ /* 0x000fea0003800000 */
[----:B------:R-:W-:Y:S02]  /*31d0*/  UISETP.NE.U32.AND UP1, UPT, UR68, 0x1, UPT ;  /* 0x000000014400788c */ /* 0x000fe4000bf25070 */
[----:B------:R-:W-:-:S07]  /*31e0*/  UIADD3 UR7, UPT, UPT, UR5, 0x8, URZ ;  /* 0x0000000805077890 */ /* 0x000fce000fffe0ff */
[----:B------:R-:W-:Y:S05]  /*31f0*/  BRA.U !UP1, `(.L_x_59) ;  /* 0x00000001099c7547 */ /* 0x000fea000b800000 */
[----:B------:R-:W-:Y:S01]  /*3200*/  ELECT P0, URZ, PT ;  /* 0x0000000000ff782f */ /* 0x000fe20003800000 */
[----:B------:R-:W-:-:S12]  /*3210*/  BSSY B0, `(.L_x_59) ;  /* 0x0000025000007945 */ /* 0x000fd80003800000 */
[----:B------:R-:W-:Y:S05]  /*3220*/  @!P0 BRA `(.L_x_60) ;  /* 0x00000000008c8947 */ /* 0x000fea0003800000 */
[----:B------:R-:W-:-:S05]  /*3230*/  UMOV UR4, 0x10 ;  /* 0x0000001000047882 */ /* 0x000fca0000000000 */
[----:B------:R-:W-:Y:S04]  /*3240*/  DEPBAR.LE SB1, 0x36 ;  /* 0x00009d800000791a */ /* 0x000fe80000000000 */
[----:B------:R-:W1:Y:S02]  /*3250*/  UTCATOMSWS.2CTA.FIND_AND_SET.ALIGN UP0, UR4, UR4 ;  /* 0x00000004000475e3 */ /* 0x000e640008200800 */
[----:B-1----:R-:W-:Y:S01]  /*3260*/  MOV R10, UR4 ;  /* 0x00000004000a7c02 */ /* 0x002fe20008000f00 */
[----:B------:R-:W-:Y:S06]  /*3270*/  BRA.U UP0, `(.L_x_61) ;  /* 0x0000000100187547 */ /* 0x000fec000b800000 */
.L_x_62:
[----:B------:R-:W-:Y:S05]  /*3280*/  NANOSLEEP 0x64 ;  /* 0x000000640000795d */ /* 0x000fea0003800000 */
[----:B------:R-:W-:-:S05]  /*3290*/  UMOV UR4, 0x10 ;  /* 0x0000001000047882 */ /* 0x000fca0000000000 */
[----:B------:R-:W-:Y:S04]  /*32a0*/  DEPBAR.LE SB1, 0x36 ;  /* 0x00009d800000791a */ /* 0x000fe80000000000 */
[----:B------:R-:W1:Y:S02]  /*32b0*/  UTCATOMSWS.2CTA.FIND_AND_SET.ALIGN UP0, UR4, UR4 ;  /* 0x00000004000475e3 */ /* 0x000e640008200800 */
[----:B-1----:R-:W-:Y:S01]  /*32c0*/  MOV R10, UR4 ;  /* 0x00000004000a7c02 */ /* 0x002fe20008000f00 */
[----:B------:R-:W-:Y:S05]  /*32d0*/  BRA.U !UP0, `(.L_x_62) ;  /* 0xfffffffd08e87547 */ /* 0x000fea000b83ffff */
.L_x_61:
[----:B------:R-:W1:Y:S01]  /*32e0*/  LDS R6, [UR5+0x10] ;  /* 0x00001005ff067984 */ /* 0x000e620008000800 */
[----:B------:R-:W-:Y:S01]  /*32f0*/  IMAD.U32 R3, RZ, RZ, UR6 ;  /* 0x00000006ff037e24 */ /* 0x000fe2000f8e00ff */
[----:B------:R-:W-:-:S03]  /*3300*/  MOV R4, UR69 ;  /* 0x0000004500047c02 */ /* 0x000fc60008000f00 */
[----:B------:R-:W-:Y:S01]  /*3310*/  VIADD R3, R3, 0x100 ;  /* 0x0000010003037836 */ /* 0x000fe20000000000 */
[----:B-1----:R-:W-:-:S04]  /*3320*/  SHF.L.U32 R6, R6, 0x1f, RZ ;  /* 0x0000001f06067819 */ /* 0x002fc800000006ff */
[----:B------:R-:W1:Y:S02]  /*3330*/  SYNCS.PHASECHK.TRANS64.TRYWAIT P0, [UR5+0x8], R6 ;  /* 0x00000806ff0075a7 */ /* 0x000e640008001105 */
[----:B-1----:R-:W-:Y:S05]  /*3340*/  @P0 BRA `(.L_x_63) ;  /* 0x0000000000080947 */ /* 0x002fea0003800000 */
[----:B------:R-:W1:Y:S02]  /*3350*/  SYNCS.PHASECHK.TRANS64.TRYWAIT P0, [UR5+0x8], R6 ;  /* 0x00000806ff0075a7 */ /* 0x000e640008001105 */
[----:B-1----:R-:W-:Y:S05]  /*3360*/  @!P0 BRA `(.L_x_64) ;  /* 0x0000009000dc8947 */ /* 0x002fea0003800000 */
.L_x_63:
[----:B------:R-:W-:Y:S01]  /*3370*/  PRMT R4, R4, 0x654, R3 ;  /* 0x0000065404047816 */ /* 0x000fe20000000003 */
[----:B------:R-:W-:Y:S01]  /*3380*/  HFMA2 R3, -RZ, RZ, 0, 5.9604644775390625e-08 ;  /* 0x00000001ff037431 */ /* 0x000fe200000001ff */
[----:B------:R-:W-:Y:S01]  /*3390*/  UPRMT UR4, UR69, 0x654, UR7 ;  /* 0x0000065445047896 */ /* 0x000fe20008000007 */
[----:B------:R-:W-:Y:S02]  /*33a0*/  IMAD.MOV.U32 R8, RZ, RZ, 0xffff ;  /* 0x0000ffffff087424 */ /* 0x000fe400078e00ff */
[----:B-1----:R-:W-:Y:S02]  /*33b0*/  IMAD.MOV.U32 R6, RZ, RZ, 0x4 ;  /* 0x00000004ff067424 */ /* 0x002fe400078e00ff */
[----:B------:R-:W-:Y:S01]  /*33c0*/  IMAD.SHL.U32 R9, R10, 0x20, RZ ;  /* 0x000000200a097824 */ /* 0x000fe200078e00ff */
[----:B------:R-:W-:Y:S02]  /*33d0*/  MOV R5, UR4 ;  /* 0x0000000400057c02 */ /* 0x000fe40008000f00 */
[-C--:B------:R-:W-:Y:S01]  /*33e0*/  SHF.L.U32 R8, R8, R10.reuse, RZ ;  /* 0x0000000a08087219 */ /* 0x080fe200000006ff */
[----:B------:R1:W-:Y:S01]  /*33f0*/  SYNCS.ARRIVE.TRANS64.RED RZ, [UR4], R6 ;  /* 0x00000006ffff79a7 */ /* 0x0003e20008000404 */
[----:B------:R-:W-:Y:S01]  /*3400*/  SHF.L.U32 R7, R3, R10, RZ ;  /* 0x0000000a03077219 */ /* 0x000fe200000006ff */
[----:B------:R1:W-:Y:S04]  /*3410*/  STS [UR6+0x100], R9 ;  /* 0x00010009ff007988 */ /* 0x0003e80008000806 */
[----:B------:R1:W-:Y:S04]  /*3420*/  STAS [R4.64], R10 ;  /* 0x0000000a04007dbd */ /* 0x0003e8000c0008ff */
[----:B------:R1:W-:Y:S04]  /*3430*/  ATOMS.OR RZ, [UR5+0x14], R8 ;  /* 0x00001408ffff798c */ /* 0x0003e8000b000005 */
[----:B------:R1:W-:Y:S04]  /*3440*/  ATOMS.OR RZ, [UR5+0x18], R7 ;  /* 0x00001807ffff798c */ /* 0x0003e8000b000005 */
[----:B------:R1:W-:Y:S02]  /*3450*/  ATOMS.XOR RZ, [UR5+0x10], R3 ;  /* 0x00001003ffff798c */ /* 0x0003e4000b800005 */
.L_x_60:
[----:B------:R-:W-:Y:S05]  /*3460*/  BSYNC B0 ;  /* 0x0000000000007941 */ /* 0x000fea0003800000 */
.L_x_59:
[----:B------:R-:W-:Y:S05]  /*3470*/  BRA.U UP1, `(.L_x_65) ;  /* 0x00000001016c7547 */ /* 0x000fea000b800000 */
[----:B------:R-:W-:-:S03]  /*3480*/  UMOV UR4, 0xffffffff ;  /* 0xffffffff00047882 */ /* 0x000fc60000000000 */
[----:B------:R-:W-:Y:S05]  /*3490*/  BRA.DIV UR4, `(.L_x_66) ;  /* 0x0000009204a87947 */ /* 0x000fea000b800000 */
[----:B------:R-:W-:-:S13]  /*34a0*/  ELECT P6, URZ, PT ;  /* 0x0000000000ff782f */ /* 0x000fda00038c0000 */
.L_x_198:
[----:B------:R-:W-:Y:S05]  /*34b0*/  @!P6 BRA `(.L_x_65) ;  /* 0x00000000005ce947 */ /* 0x000fea0003800000 */
[----:B-1----:R-:W1:Y:S02]  /*34c0*/  LDS R4, [UR5+0x10] ;  /* 0x00001005ff047984 */ /* 0x002e640008000800 */
[----:B-1----:R-:W-:-:S04]  /*34d0*/  SHF.L.U32 R4, R4, 0x1f, RZ ;  /* 0x0000001f04047819 */ /* 0x002fc800000006ff */
[----:B------:R-:W1:Y:S02]  /*34e0*/  SYNCS.PHASECHK.TRANS64.TRYWAIT P0, [UR5+0x8], R4 ;  /* 0x00000804ff0075a7 */ /* 0x000e640008001105 */
[----:B-1----:R-:W-:Y:S05]  /*34f0*/  @P0 BRA `(.L_x_67) ;  /* 0x0000000000080947 */ /* 0x002fea0003800000 */
[----:B------:R-:W1:Y:S02]  /*3500*/  SYNCS.PHASECHK.TRANS64.TRYWAIT P0, [UR5+0x8], R4 ;  /* 0x00000804ff0075a7 */ /* 0x000e640008001105 */
[----:B-1----:R-:W-:Y:S05]  /*3510*/  @!P0 BRA `(.L_x_68) ;  /* 0x0000009000a88947 */ /* 0x002fea0003800000 */
.L_x_67:
[----:B------:R-:W2:Y:S01]  /*3520*/  LDS R6, [UR6+0x100] ;  /* 0x00010006ff067984 */ /* 0x000ea20008000800 */
[----:B-1----:R-:W-:Y:S02]  /*3530*/  HFMA2 R3, -RZ, RZ, 0, 5.9604644775390625e-08 ;  /* 0x00000001ff037431 */ /* 0x002fe400000001ff */
[----:B------:R-:W-:Y:S01]  /*3540*/  IMAD.MOV.U32 R4, RZ, RZ, 0xffff ;  /* 0x0000ffffff047424 */ /* 0x000fe200078e00ff */
[----:B------:R-:W-:Y:S01]  /*3550*/  UPRMT UR4, UR69, 0x654, UR7 ;  /* 0x0000065445047896 */ /* 0x000fe20008000007 */
[----:B--2---:R-:W-:-:S03]  /*3560*/  IMAD.SHL.U32 R5, R6, 0x20, RZ ;  /* 0x0000002006057824 */ /* 0x004fc600078e00ff */
[-C--:B------:R-:W-:Y:S02]  /*3570*/  SHF.L.U32 R4, R4, R6.reuse, RZ ;  /* 0x0000000604047219 */ /* 0x080fe400000006ff */
[----:B------:R-:W-:Y:S01]  /*3580*/  SHF.L.U32 R6, R3, R6, RZ ;  /* 0x0000000603067219 */ /* 0x000fe200000006ff */
[----:B------:R2:W-:Y:S04]  /*3590*/  STS [UR6+0x100], R5 ;  /* 0x00010005ff007988 */ /* 0x0005e80008000806 */
[----:B------:R2:W-:Y:S04]  /*35a0*/  ATOMS.OR RZ, [UR5+0x14], R4 ;  /* 0x00001404ffff798c */ /* 0x0005e8000b000005 */
[----:B------:R2:W-:Y:S01]  /*35b0*/  ATOMS.OR RZ, [UR5+0x18], R6 ;  /* 0x00001806ffff798c */ /* 0x0005e2000b000005 */
[----:B------:R-:W-:Y:S03]  /*35c0*/  SYNCS.ARRIVE.TRANS64.RED.A1T0 RZ, [UR4], RZ ;  /* 0x000000ffffff79a7 */ /* 0x000fe60008100404 */
[----:B------:R2:W-:Y:S01]  /*35d0*/  ATOMS.XOR RZ, [UR5+0x10], R3 ;  /* 0x00001003ffff798c */ /* 0x0005e2000b800005 */
[----:B------:R-:W-:Y:S05]  /*35e0*/  BRA `(.L_x_65) ;  /* 0x0000000000107947 */ /* 0x000fea0003800000 */
.L_x_58:
[----:B------:R-:W-:Y:S02]  /*35f0*/  MOV R3, 0xffffffff ;  /* 0xffffffff00037802 */ /* 0x000fe40000000f00 */
[----:B------:R-:W-:-:S03]  /*3600*/  MOV R4, 0x3630 ;  /* 0x0000363000047802 */ /* 0x000fc60000000f00 */
[----:B------:R1:W-:Y:S04]  /*3610*/  STS [UR6+0x100], R3 ;  /* 0x00010003ff007988 */ /* 0x0003e80008000806 */
[----:B-1---5:R-:W-:Y:S05]  /*3620*/  CALL.REL.NOINC `($__internal_1_$__cuda_sm10x_tcgen05_guardrail_trap_phase_invalid_during_alloc) ;  /* 0x0000009800fc7944 */ /* 0x022fea0003c00000 */
.L_x_65:
[----:B------:R-:W-:Y:S05]  /*3630*/  WARPSYNC.ALL ;  /* 0x0000000000007948 */ /* 0x000fea0003800000 */
[----:B------:R-:W3:Y:S01]  /*3640*/  S2UR UR4, SR_CgaCtaId ;  /* 0x00000000000479c3 */ /* 0x000ee20000008800 */
[----:B------:R-:W-:Y:S01]  /*3650*/  UMOV UR41, 0x400 ;  /* 0x0000040000297882 */ /* 0x000fe20000000000 */
[----:B------:R-:W-:-:S06]  /*3660*/  NOP ;  /* 0x0000000000007918 */ /* 0x000fcc0000000000 */
[----:B------:R-:W-:Y:S06]  /*3670*/  BAR.ARV 0x6, 0xa0 ;  /* 0x0182800000007b1d */ /* 0x000fec0000002000 */
[----:B------:R-:W4:Y:S01]  /*3680*/  LDCU UR6, c[0x0][0x38c] ;  /* 0x00007180ff0677ac */ /* 0x000f220008000800 */
[----:B------:R-:W-:Y:S01]  /*3690*/  LOP3.LUT R0, R0, 0xffff, RZ, 0xc0, !PT ;  /* 0x0000ffff00007812 */ /* 0x000fe200078ec0ff */
[----:B-1----:R-:W-:Y:S01]  /*36a0*/  IMAD.MOV.U32 R9, RZ, RZ, 0x1 ;  /* 0x00000001ff097424 */ /* 0x002fe200078e00ff */
[----:B------:R-:W-:Y:S01]  /*36b0*/  LOP3.LUT R2, R2, 0xffff, RZ, 0xc0, !PT ;  /* 0x0000ffff02027812 */ /* 0x000fe200078ec0ff */
[----:B------:R-:W-:Y:S01]  /*36c0*/  IMAD.MOV.U32 R8, RZ, RZ, RZ ;  /* 0x000000ffff087224 */ /* 0x000fe200078e00ff */
[----:B------:R-:W-:Y:S01]  /*36d0*/  R2UR UR65, R0 ;  /* 0x00000000004172ca */ /* 0x000fe200000e0000 */
[----:B------:R-:W-:Y:S01]  /*36e0*/  UMOV UR47, URZ ;  /* 0x000000ff002f7c82 */ /* 0x000fe20008000000 */
[----:B------:R-:W-:Y:S01]  /*36f0*/  R2UR UR43, R2 ;  /* 0x00000000022b72ca */ /* 0x000fe200000e0000 */
[----:B------:R-:W-:Y:S01]  /*3700*/  UMOV UR38, URZ ;  /* 0x000000ff00267c82 */ /* 0x000fe20008000000 */
[----:B------:R-:W-:Y:S01]  /*3710*/  UMOV UR37, URZ ;  /* 0x000000ff00257c82 */ /* 0x000fe20008000000 */
[----:B---3--:R-:W-:-:S02]  /*3720*/  ULEA UR41, UR4, UR41, 0x18 ;  /* 0x0000002904297291 */ /* 0x008fc4000f8ec0ff */
[----:B------:R-:W-:Y:S02]  /*3730*/  UISETP.NE.AND UP3, UPT, UR68, URZ, UPT ;  /* 0x000000ff4400728c */ /* 0x000fe4000bf65270 */
[----:B------:R-:W-:Y:S02]  /*3740*/  UIADD3 UR5, UPT, UPT, UR41, 0x10800, URZ ;  /* 0x0001080029057890 */ /* 0x000fe4000fffe0ff */
[----:B------:R-:W-:Y:S02]  /*3750*/  UIADD3 UR4, UPT, UPT, UR41, 0x20800, URZ ;  /* 0x0002080029047890 */ /* 0x000fe4000fffe0ff */
[----:B----4-:R-:W-:Y:S01]  /*3760*/  UIADD3 UR6, UPT, UPT, UR6, 0x3f, URZ ;  /* 0x0000003f06067890 */ /* 0x010fe2000fffe0ff */
[----:B--2---:R-:W1:Y:S01]  /*3770*/  LDS R3, [UR41+0x100] ;  /* 0x00010029ff037984 */ /* 0x004e620008000800 */
[----:B------:R-:W-:Y:S02]  /*3780*/  USHF.R.U32.HI UR5, URZ, 0x4, UR5 ;  /* 0x00000004ff057899 */ /* 0x000fe40008011605 */
[----:B------:R-:W-:-:S02]  /*3790*/  USHF.R.S32.HI UR64, URZ, 0x1f, UR6 ;  /* 0x0000001fff407899 */ /* 0x000fc40008011406 */
[----:B------:R-:W-:Y:S02]  /*37a0*/  USHF.R.U32.HI UR4, URZ, 0x4, UR4 ;  /* 0x00000004ff047899 */ /* 0x000fe40008011604 */
[----:B------:R-:W-:Y:S02]  /*37b0*/  ULEA.HI UR64, UR64, UR6, URZ, 0x6 ;  /* 0x0000000640407291 */ /* 0x000fe4000f8f30ff */
[----:B------:R-:W-:Y:S02]  /*37c0*/  ULOP3.LUT UR5, UR5, 0x3fff, URZ, 0xc0, !UPT ;  /* 0x00003fff05057892 */ /* 0x000fe4000f8ec0ff */
[----:B------:R-:W-:Y:S02]  /*37d0*/  USHF.R.S32.HI UR64, URZ, 0x6, UR64 ;  /* 0x00000006ff407899 */ /* 0x000fe40008011440 */
[----:B------:R-:W-:Y:S02]  /*37e0*/  ULOP3.LUT UR45, UR4, 0x3fff, URZ, 0xc0, !UPT ;  /* 0x00003fff042d7892 */ /* 0x000fe4000f8ec0ff */
[----:B------:R-:W-:Y:S01]  /*37f0*/  UISETP.LT.AND UP0, UPT, UR64, 0x1, UPT ;  /* 0x000000014000788c */ /* 0x000fe2000bf01270 */
[----:B------:R-:W-:Y:S01]  /*3800*/  UMOV UR62, 0x0 ;  /* 0x00000000003e7882 */ /* 0x000fe20000000000 */
        /* <DEDUP_REMOVED lines=9> */
[----:B------:R-:W-:-:S02]  /*38a0*/  ULOP3.LUT UR44, UR5, 0x10000, URZ, 0xfc, !UPT ;  /* 0x00010000052c7892 */ /* 0x000fc4000f8efcff */
[----:B------:R-:W-:Y:S02]  /*38b0*/  ULOP3.LUT UR45, UR45, 0x10000, URZ, 0xfc, !UPT ;  /* 0x000100002d2d7892 */ /* 0x000fe4000f8efcff */
[----:B------:R-:W-:Y:S01]  /*38c0*/  USEL UR66, UR64, 0x1, !UP0 ;  /* 0x0000000140427887 */ /* 0x000fe2000c000000 */
[----:B------:R-:W-:Y:S01]  /*38d0*/  UMOV UR52, 0x0 ;  /* 0x0000000000347882 */ /* 0x000fe20000000000 */
[----:B------:R-:W-:Y:S01]  /*38e0*/  UMOV UR53, 0x10400910 ;  /* 0x1040091000357882 */ /* 0x000fe20000000000 */
[----:B------:R-:W-:Y:S01]  /*38f0*/  UMOV UR50, 0x0 ;  /* 0x0000000000327882 */ /* 0x000fe20000000000 */
[----:B------:R-:W-:Y:S01]  /*3900*/  UMOV UR51, 0x10400910 ;  /* 0x1040091000337882 */ /* 0x000fe20000000000 */
[----:B------:R-:W-:Y:S01]  /*3910*/  UMOV UR48, 0x0 ;  /* 0x0000000000307882 */ /* 0x000fe20000000000 */
[----:B------:R-:W-:Y:S01]  /*3920*/  UMOV UR49, 0x10400910 ;  /* 0x1040091000317882 */ /* 0x000fe20000000000 */
[----:B-1----:R-:W-:Y:S02]  /*3930*/  R2UR UR67, R3 ;  /* 0x00000000034372ca */ /* 0x002fe400000e0000 */
[----:B------:R-:W-:-:S13]  /*3940*/  CS2R R2, SRZ ;  /* 0x0000000000027805 */ /* 0x000fda000001ff00 */
.L_x_76:
[C---:B------:R-:W-:Y:S02]  /*3950*/  LEA R0, R8.reuse, UR41, 0x3 ;  /* 0x0000002908007c11 */ /* 0x040fe4000f8e18ff */
[----:B------:R-:W-:Y:S02]  /*3960*/  SHF.L.U32 R4, R3, 0x1f, RZ ;  /* 0x0000001f03047819 */ /* 0x000fe400000006ff */
[----:B------:R-:W-:Y:S02]  /*3970*/  LEA R5, R8, UR41, 0x4 ;  /* 0x0000002908057c11 */ /* 0x000fe4000f8e20ff */
[----:B------:R-:W1:Y:S02]  /*3980*/  SYNCS.PHASECHK.TRANS64.TRYWAIT P0, [R0+URZ+0x70], R4 ;  /* 0x00007004000075a7 */ /* 0x000e6400080011ff */
[----:B-1-3--:R-:W-:Y:S05]  /*3990*/  @!P0 BRA `(.L_x_69) ;  /* 0x0000008c00a08947 */ /* 0x00afea0003800000 */
.L_x_199:
[----:B-1----:R-:W1:Y:S01]  /*39a0*/  LDS.128 R4, [R5+0xe0] ;  /* 0x0000e00005047984 */ /* 0x002e620000000c00 */
[----:B------:R-:W-:Y:S02]  /*39b0*/  VIADD R0, R0, 0x80 ;  /* 0x0000008000007836 */ /* 0x000fe40000000000 */
[----:B------:R-:W-:Y:S01]  /*39c0*/  VIADD R8, R8, 0x1 ;  /* 0x0000000108087836 */ /* 0x000fe20000000000 */
[----:B------:R-:W-:Y:S01]  /*39d0*/  @!PT LDS RZ, [RZ] ;  /* 0x00000000fffff984 */ /* 0x000fe20000000800 */
[----:B------:R-:W-:Y:S01]  /*39e0*/  @!PT LDS RZ, [RZ] ;  /* 0x00000000fffff984 */ /* 0x000fe20000000800 */
[----:B------:R-:W-:Y:S01]  /*39f0*/  @!PT LDS RZ, [RZ] ;  /* 0x00000000fffff984 */ /* 0x000fe20000000800 */
[----:B------:R-:W-:Y:S01]  /*3a00*/  @!PT LDS RZ, [RZ] ;  /* 0x00000000fffff984 */ /* 0x000fe20000000800 */
[----:B------:R2:W-:Y:S06]  /*3a10*/  MEMBAR.ALL.CTA ;  /* 0x0000000000007992 */ /* 0x0005ec0000008000 */
[----:B--2---:R-:W2:Y:S01]  /*3a20*/  FENCE.VIEW.ASYNC.S ;  /* 0x00000000000073c6 */ /* 0x004ea20000000000 */
[----:B------:R-:W-:-:S04]  /*3a30*/  PRMT R0, RZ, 0x654, R0 ;  /* 0x00000654ff007816 */ /* 0x000fc80000000000 */
[----:B--2---:R2:W-:Y:S01]  /*3a40*/  SYNCS.ARRIVE.TRANS64.RED.A1T0 RZ, [R0+URZ], RZ ;  /* 0x000000ff00ff79a7 */ /* 0x0045e200081004ff */
[----:B-1----:R-:W-:Y:S01]  /*3a50*/  LOP3.LUT P1, RZ, R6, 0x1, RZ, 0xc0, !PT ;  /* 0x0000000106ff7812 */ /* 0x002fe2000782c0ff */
[----:B--2---:R-:W-:-:S12]  /*3a60*/  BRA.U UP3, `(.L_x_70) ;  /* 0x0000000503587547 */ /* 0x004fd8000b800000 */
[----:B------:R-:W1:Y:S01]  /*3a70*/  LDCU UR4, c[0x0][0x38c] ;  /* 0x00007180ff0477ac */ /* 0x000e620008000800 */
[----:B------:R-:W-:Y:S02]  /*3a80*/  PLOP3.LUT P2, PT, PT, PT, PT, 0x80, 0x8 ;  /* 0x000000000008781c */ /* 0x000fe40003f4f070 */
[----:B------:R-:W-:Y:S01]  /*3a90*/  SHF.L.U32 R4, R9, 0x1f, RZ ;  /* 0x0000001f09047819 */ /* 0x000fe200000006ff */
[----:B------:R-:W-:Y:S02]  /*3aa0*/  ULEA UR46, UR47, UR41, 0x3 ;  /* 0x000000292f2e7291 */ /* 0x000fe4000f8e18ff */
[----:B------:R-:W-:Y:S02]  /*3ab0*/  ULEA UR36, UR47, UR67, 0x8 ;  /* 0x000000432f247291 */ /* 0x000fe4000f8e40ff */
[----:B-1----:R-:W-:-:S06]  /*3ac0*/  UISETP.GE.AND UP0, UPT, UR4, 0x1, UPT ;  /* 0x000000010400788c */ /* 0x002fcc000bf06270 */
[----:B------:R-:W-:-:S05]  /*3ad0*/  PLOP3.LUT P0, PT, PT, PT, UP0, 0x80, 0x8 ;  /* 0x000000000008781c */ /* 0x000fca0003f0f008 */
[----:B------:R-:W-:-:S08]  /*3ae0*/  @UP0 ULEA UR4, UR38, UR41, 0x3 ;  /* 0x0000002926040291 */ /* 0x000fd0000f8e18ff */
[----:B------:R-:W-:-:S04]  /*3af0*/  @P0 SHF.L.U32 R0, R2, 0x1f, RZ ;  /* 0x0000001f02000819 */ /* 0x000fc800000006ff */
[----:B------:R1:W2:Y:S01]  /*3b00*/  @P0 SYNCS.PHASECHK.TRANS64.TRYWAIT P2, [UR4], R0 ;  /* 0x00000000ff0005a7 */ /* 0x0002a20008041104 */
[----:B------:R-:W3:Y:S02]  /*3b10*/  SYNCS.PHASECHK.TRANS64.TRYWAIT P0, [UR46+0xa0], R4 ;  /* 0x0000a004ff0075a7 */ /* 0x000ee4000800112e */
[----:B-123--:R-:W-:Y:S05]  /*3b20*/  @!P0 BRA `(.L_x_71) ;  /* 0x0000008c00508947 */ /* 0x00efea0003800000 */
.L_x_201:
[----:B------:R-:W-:Y:S01]  /*3b30*/  UMOV UR42, UR37 ;  /* 0x00000025002a7c82 */ /* 0x000fe20008000000 */
[----:B------:R-:W-:Y:S05]  /*3b40*/  BRA.U !UP0, `(.L_x_72) ;  /* 0x0000000508107547 */ /* 0x000fea000b800000 */
[----:B------:R-:W-:Y:S02]  /*3b50*/  UIADD3 UR42, UPT, UPT, UR66, UR37, URZ ;  /* 0x00000025422a7290 */ /* 0x000fe4000fffe0ff */
[----:B------:R-:W-:Y:S01]  /*3b60*/  UPLOP3.LUT UP2, UPT, UPT, UPT, UPT, 0x40, 0x4 ;  /* 0x000000000004789c */ /* 0x000fe20003f4e870 */
[----:B------:R-:W-:Y:S01]  /*3b70*/  UMOV UR39, UR64 ;  /* 0x0000004000277c82 */ /* 0x000fe20008000000 */
[----:B------:R-:W-:-:S09]  /*3b80*/  UMOV UR5, UR38 ;  /* 0x0000002600057c82 */ /* 0x000fd20008000000 */
.L_x_75:
[----:B------:R-:W-:Y:S01]  /*3b90*/  ULEA UR7, UR5, UR41, 0x3 ;  /* 0x0000002905077291 */ /* 0x000fe2000f8e18ff */
[----:B--23--:R-:W-:Y:S11]  /*3ba0*/  @P2 BRA `(.L_x_73) ;  /* 0x00000000000c2947 */ /* 0x00cff60003800000 */
[----:B-1----:R-:W-:Y:S04]  /*3bb0*/  SHF.L.U32 R4, R2, 0x1f, RZ ;  /* 0x0000001f02047819 */ /* 0x002fe800000006ff */
[----:B------:R-:W1:Y:S02]  /*3bc0*/  SYNCS.PHASECHK.TRANS64.TRYWAIT P0, [UR7], R4 ;  /* 0x00000004ff0075a7 */ /* 0x000e640008001107 */
[----:B-1----:R-:W-:Y:S05]  /*3bd0*/  @!P0 BRA `(.L_x_74) ;  /* 0x0000008c003c8947 */ /* 0x002fea0003800000 */
.L_x_73:
[----:B------:R-:W-:Y:S01]  /*3be0*/  UISETP.NE.AND UP0, UPT, UR39, 0x1, UPT ;  /* 0x000000012700788c */ /* 0x000fe2000bf05270 */
[----:B------:R-:W-:Y:S01]  /*3bf0*/  PLOP3.LUT P2, PT, PT, PT, PT, 0x80, 0x8 ;  /* 0x000000000008781c */ /* 0x000fe20003f4f070 */
[----:B------:R-:W-:Y:S02]  /*3c00*/  UIADD3 UR4, UPT, UPT, UR5, 0x1, URZ ;  /* 0x0000000105047890 */ /* 0x000fe4000fffe0ff */
[----:B------:R-:W-:Y:S02]  /*3c10*/  UIADD3 UR40, UPT, UPT, UR7, 0x10, URZ ;  /* 0x0000001007287890 */ /* 0x000fe4000fffe0ff */
[----:B------:R-:W-:Y:S01]  /*3c20*/  UISETP.NE.AND UP1, UPT, UR4, 0x2, UPT ;  /* 0x000000020400788c */ /* 0x000fe2000bf25270 */
[----:B------:R-:W-:Y:S01]  /*3c30*/  PLOP3.LUT P0, PT, PT, PT, UP0, 0x80, 0x8 ;  /* 0x000000000008781c */ /* 0x000fe20003f0f008 */
[----:B------:R-:W-:Y:S02]  /*3c40*/  UIADD3 UR37, UPT, UPT, UR37, 0x1, URZ ;  /* 0x0000000125257890 */ /* 0x000fe4000fffe0ff */
[----:B------:R-:W-:Y:S02]  /*3c50*/  USEL UR6, URZ, 0x1, UP1 ;  /* 0x00000001ff067887 */ /* 0x000fe40008800000 */
[----:B------:R-:W-:Y:S02]  /*3c60*/  USEL UR38, UR4, URZ, UP1 ;  /* 0x000000ff04267287 */ /* 0x000fe40008800000 */
[----:B------:R-:W-:Y:S02]  /*3c70*/  UIADD3 UR39, UPT, UPT, UR39, -0x1, URZ ;  /* 0xffffffff27277890 */ /* 0x000fe4000fffe0ff */
[----:B------:R-:W-:Y:S01]  /*3c80*/  @UP0 ULEA UR4, UR38, UR41, 0x3 ;  /* 0x0000002926040291 */ /* 0x000fe2000f8e18ff */
[----:B------:R-:W-:Y:S01]  /*3c90*/  LOP3.LUT R2, R2, UR6, RZ, 0x3c, !PT ;  /* 0x0000000602027c12 */ /* 0x000fe2000f8e3cff */
[----:B------:R-:W-:Y:S02]  /*3ca0*/  ULEA UR6, UR5, UR45, 0xb ;  /* 0x0000002d05067291 */ /* 0x000fe4000f8e58ff */
[----:B------:R-:W-:Y:S01]  /*3cb0*/  UISETP.NE.AND UP0, UPT, UR37, UR42, UPT ;  /* 0x0000002a2500728c */ /* 0x000fe2000bf05270 */
[----:B-1----:R-:W-:Y:S01]  /*3cc0*/  @P0 SHF.L.U32 R0, R2, 0x1f, RZ ;  /* 0x0000001f02000819 */ /* 0x002fe200000006ff */
[----:B------:R-:W-:Y:S02]  /*3cd0*/  UIADD3 UR34, UPT, UPT, UR6, 0x2, URZ ;  /* 0x0000000206227890 */ /* 0x000fe4000fffe0ff */
[----:B------:R-:W-:Y:S01]  /*3ce0*/  UIADD3 UR30, UPT, UPT, UR6, 0x4, URZ ;  /* 0x00000004061e7890 */ /* 0x000fe2000fffe0ff */
[----:B------:R2:W3:Y:S01]  /*3cf0*/  @P0 SYNCS.PHASECHK.TRANS64.TRYWAIT P2, [UR4], R0 ;  /* 0x00000000ff0005a7 */ /* 0x0004e20008041104 */
[----:B------:R-:W-:Y:S02]  /*3d00*/  ULEA UR4, UR5, UR44, 0xb ;  /* 0x0000002c05047291 */ /* 0x000fe4000f8e58ff */
[----:B------:R-:W-:Y:S02]  /*3d10*/  UIADD3 UR26, UPT, UPT, UR6, 0x6, URZ ;  /* 0x00000006061a7890 */ /* 0x000fe4000fffe0ff */
        /* <DEDUP_REMOVED lines=10> */
[----:B------:R-:W-:Y:S01]  /*3dc0*/  UIADD3 UR8, UPT, UPT, UR4, 0x406, URZ ;  /* 0x0000040604087890 */ /* 0x000fe2000fffe0ff */
[----:B------:R-:W-:Y:S01]  /*3dd0*/  UMOV UR7, 0x40004040 ;  /* 0x4000404000077882 */ /* 0x000fe20000000000 */
[----:B------:R-:W-:Y:S01]  /*3de0*/  UMOV UR5, 0x40004040 ;  /* 0x4000404000057882 */ /* 0x000fe20000000000 */
[----:B------:R-:W-:Y:S01]  /*3df0*/  UMOV UR35, 0x40004040 ;  /* 0x4000404000237882 */ /* 0x000fe20000000000 */
[----:B------:R1:W-:Y:S01]  /*3e00*/  UTCHMMA.2CTA gdesc[UR4], gdesc[UR6], tmem[UR36], tmem[UR62], idesc[UR63], UP2 ;  /* 0x00ff3e06040075ea */ /* 0x0003e20009200024 */
[----:B------:R-:W-:Y:S01]  /*3e10*/  UPLOP3.LUT UP2, UPT, UPT, UPT, UPT, 0x80, 0x8 ;  /* 0x000000000008789c */ /* 0x000fe20003f4f070 */
[----:B------:R-:W-:Y:S01]  /*3e20*/  UMOV UR33, 0x40004040 ;  /* 0x4000404000217882 */ /* 0x000fe20000000000 */
[----:B------:R-:W-:Y:S01]  /*3e30*/  UMOV UR31, 0x40004040 ;  /* 0x40004040001f7882 */ /* 0x000fe20000000000 */
[----:B------:R2:W-:Y:S01]  /*3e40*/  UTCHMMA.2CTA gdesc[UR32], gdesc[UR34], tmem[UR36], tmem[UR60], idesc[UR61], UPT ;  /* 0x00ff3c22200075ea */ /* 0x0005e2000ba00024 */
        /* <DEDUP_REMOVED lines=14> */
[----:B------:R-:W-:Y:S01]  /*3f30*/  UMOV UR9, 0x40004040 ;  /* 0x4000404000097882 */ /* 0x000fe20000000000 */
[----:B------:R2:W-:Y:S01]  /*3f40*/  UTCHMMA.2CTA gdesc[UR12], gdesc[UR14], tmem[UR36], tmem[UR50], idesc[UR51], UPT ;  /* 0x00ff320e0c0075ea */ /* 0x0005e2000ba00024 */
[----:B------:R2:W-:Y:S01]  /*3f50*/  UTCHMMA.2CTA gdesc[UR8], gdesc[UR10], tmem[UR36], tmem[UR48], idesc[UR49], UPT ;  /* 0x00ff300a080075ea */ /* 0x0005e2000ba00024 */
[----:B------:R2:W-:Y:S01]  /*3f60*/  UTCBAR.2CTA.MULTICAST [UR40], URZ, UR43 ;  /* 0x000000ff280073e9 */ /* 0x0005e2000820082b */
[----:B-1----:R-:W-:Y:S01]  /*3f70*/  UMOV UR5, UR38 ;  /* 0x0000002600057c82 */ /* 0x002fe20008000000 */
[----:B------:R-:W-:Y:S05]  /*3f80*/  BRA.U UP0, `(.L_x_75) ;  /* 0xfffffffd00007547 */ /* 0x000fea000b83ffff */
.L_x_72:
[----:B------:R-:W-:Y:S01]  /*3f90*/  UIADD3 UR4, UPT, UPT, UR46, 0x90, URZ ;  /* 0x000000902e047890 */ /* 0x000fe2000fffe0ff */
[----:B------:R-:W-:-:S08]  /*3fa0*/  UMOV UR37, UR42 ;  /* 0x0000002a00257c82 */ /* 0x000fd00008000000 */
[----:B------:R4:W-:Y:S01]  /*3fb0*/  UTCBAR.2CTA.MULTICAST [UR4], URZ, UR65 ;  /* 0x000000ff040073e9 */ /* 0x0009e20008200841 */
[----:B------:R-:W-:Y:S02]  /*3fc0*/  NOP ;  /* 0x0000000000007918 */ /* 0x000fe40000000000 */
.L_x_70:
[----:B----4-:R-:W-:Y:S01]  /*3fd0*/  UIADD3 UR4, UPT, UPT, UR47, 0x1, URZ ;  /* 0x000000012f047890 */ /* 0x010fe2000fffe0ff */
[----:B------:R-:W-:-:S03]  /*3fe0*/  ISETP.NE.AND P0, PT, R8, 0x2, PT ;  /* 0x000000020800780c */ /* 0x000fc60003f05270 */
[----:B------:R-:W-:Y:S01]  /*3ff0*/  UISETP.NE.AND UP0, UPT, UR4, 0x2, UPT ;  /* 0x000000020400788c */ /* 0x000fe2000bf05270 */
[----:B-12---:R-:W-:Y:S02]  /*4000*/  SEL R0, RZ, 0x1, P0 ;  /* 0x00000001ff007807 */ /* 0x006fe40000000000 */
[----:B------:R-:W-:Y:S01]  /*4010*/  SEL R8, R8, RZ, P0 ;  /* 0x000000ff08087207 */ /* 0x000fe20000000000 */
[----:B------:R-:W-:Y:S01]  /*4020*/  USEL UR5, URZ, 0x1, UP0 ;  /* 0x00000001ff057887 */ /* 0x000fe20008000000 */
[----:B------:R-:W-:Y:S01]  /*4030*/  LOP3.LUT R3, R3, R0, RZ, 0x3c, !PT ;  /* 0x0000000003037212 */ /* 0x000fe200078e3cff */
[----:B------:R-:W-:-:S04]  /*4040*/  USEL UR47, UR4, URZ, UP0 ;  /* 0x000000ff042f7287 */ /* 0x000fc80008000000 */
[----:B------:R-:W-:Y:S01]  /*4050*/  LOP3.LUT R9, R9, UR5, RZ, 0x3c, !PT ;  /* 0x0000000509097c12 */ /* 0x000fe2000f8e3cff */
[----:B------:R-:W-:Y:S07]  /*4060*/  @P1 BRA `(.L_x_76) ;  /* 0xfffffff800381947 */ /* 0x000fee000383ffff */
[----:B------:R-:W1:Y:S01]  /*4070*/  S2UR UR8, SR_CgaCtaId ;  /* 0x00000000000879c3 */ /* 0x000e620000008800 */
[----:B------:R-:W-:Y:S01]  /*4080*/  ELECT P0, URZ, PT ;  /* 0x0000000000ff782f */ /* 0x000fe20003800000 */
[----:B------:R-:W-:Y:S01]  /*4090*/  HFMA2 R0, -RZ, RZ, 0, 5.9604644775390625e-08 ;  /* 0x00000001ff007431 */ /* 0x000fe200000001ff */
[----:B------:R-:W-:-:S05]  /*40a0*/  UMOV UR4, 0x40 ;  /* 0x0000004000047882 */ /* 0x000fca0000000000 */
[----:B------:R-:W-:Y:S01]  /*40b0*/  UVIRTCOUNT.DEALLOC.SMPOOL 0x80 ;  /* 0x000000800000784c */ /* 0x000fe20000000000 */
[----:B------:R-:W-:Y:S02]  /*40c0*/  UISETP.NE.AND UP0, UPT, UR68, URZ, UPT ;  /* 0x000000ff4400728c */ /* 0x000fe4000bf05270 */
[----:B-1----:R-:W-:-:S09]  /*40d0*/  ULEA UR8, UR8, UR4, 0x18 ;  /* 0x0000000408087291 */ /* 0x002fd2000f8ec0ff */
[----:B------:R1:W-:Y:S01]  /*40e0*/  @P0 STS.U8 [UR8+0x1c], R0 ;  /* 0x00001c00ff000988 */ /* 0x0003e20008000008 */
[----:B------:R-:W-:Y:S05]  /*40f0*/  BRA.U UP0, `(.L_x_77) ;  /* 0x0000000100587547 */ /* 0x000fea000b800000 */
[----:B------:R-:W-:Y:S01]  /*4100*/  UIADD3 UR5, UPT, UPT, UR41, 0xa0, URZ ;  /* 0x000000a029057890 */ /* 0x000fe2000fffe0ff */
[----:B------:R-:W-:-:S03]  /*4110*/  SHF.L.U32 R2, R9, 0x1f, RZ ;  /* 0x0000001f09027819 */ /* 0x000fc600000006ff */
[----:B------:R-:W-:-:S09]  /*4120*/  ULEA UR4, UR47, UR5, 0x3 ;  /* 0x000000052f047291 */ /* 0x000fd2000f8e18ff */
[----:B------:R-:W2:Y:S02]  /*4130*/  SYNCS.PHASECHK.TRANS64.TRYWAIT P0, [UR4], R2 ;  /* 0x00000002ff0075a7 */ /* 0x000ea40008001104 */
[----:B--2---:R-:W-:Y:S05]  /*4140*/  @!P0 BRA `(.L_x_78) ;  /* 0x0000008400f88947 */ /* 0x004fea0003800000 */
.L_x_204:
[----:B------:R-:W-:-:S04]  /*4150*/  UIADD3 UR4, UPT, UPT, UR47, 0x1, URZ ;  /* 0x000000012f047890 */ /* 0x000fc8000fffe0ff */
[----:B------:R-:W-:-:S04]  /*4160*/  UISETP.NE.AND UP1, UPT, UR4, 0x2, UPT ;  /* 0x000000020400788c */ /* 0x000fc8000bf25270 */
[----:B------:R-:W-:Y:S02]  /*4170*/  USEL UR6, URZ, 0x1, UP1 ;  /* 0x00000001ff067887 */ /* 0x000fe40008800000 */
[----:B------:R-:W-:-:S04]  /*4180*/  USEL UR4, UR4, URZ, UP1 ;  /* 0x000000ff04047287 */ /* 0x000fc80008800000 */
[----:B------:R-:W-:Y:S01]  /*4190*/  ULEA UR4, UR4, UR5, 0x3 ;  /* 0x0000000504047291 */ /* 0x000fe2000f8e18ff */
[----:B-1----:R-:W-:-:S04]  /*41a0*/  LOP3.LUT R2, R9, UR6, RZ, 0x3c, !PT ;  /* 0x0000000609027c12 */ /* 0x002fc8000f8e3cff */
[----:B------:R-:W-:Y:S01]  /*41b0*/  SHF.L.U32 R2, R2, 0x1f, RZ ;  /* 0x0000001f02027819 */ /* 0x000fe200000006ff */
[----:B------:R-:W-:-:S04]  /*41c0*/  IMAD.U32 R0, RZ, RZ, UR4 ;  /* 0x00000004ff007e24 */ /* 0x000fc8000f8e00ff */
[----:B------:R1:W2:Y:S03]  /*41d0*/  SYNCS.PHASECHK.TRANS64.TRYWAIT P0, [R0+URZ], R2 ;  /* 0x00000002000075a7 */ /* 0x0002a600080011ff */
[----:B--2---:R-:W-:Y:S05]  /*41e0*/  @!P0 NANOSLEEP.SYNCS 0x989680 ;  /* 0x009896800000895d */ /* 0x004fea0003900000 */
[----:B------:R-:W2:Y:S02]  /*41f0*/  @!P0 SYNCS.PHASECHK.TRANS64 P0, [R0+URZ], R2 ;  /* 0x00000002000085a7 */ /* 0x000ea400080010ff */
[----:B--2---:R-:W-:Y:S05]  /*4200*/  @P0 BRA `(.L_x_79) ;  /* 0x0000000000200947 */ /* 0x004fea0003800000 */
.L_x_80:
[----:B--2---:R2:W4:Y:S02]  /*4210*/  SYNCS.PHASECHK.TRANS64.TRYWAIT P0, [R0+URZ], R2 ;  /* 0x00000002000075a7 */ /* 0x00452400080011ff */
[----:B----4-:R-:W-:Y:S05]  /*4220*/  @!P0 NANOSLEEP.SYNCS 0x989680 ;  /* 0x009896800000895d */ /* 0x010fea0003900000 */
[----:B------:R-:W4:Y:S02]  /*4230*/  @!P0 SYNCS.PHASECHK.TRANS64 P0, [R0+URZ], R2 ;  /* 0x00000002000085a7 */ /* 0x000f2400080010ff */
[----:B----4-:R-:W-:Y:S05]  /*4240*/  @!P0 BRA `(.L_x_80) ;  /* 0xfffffffc00f08947 */ /* 0x010fea000383ffff */
[----:B------:R-:W-:Y:S05]  /*4250*/  BRA `(.L_x_79) ;  /* 0x00000000000c7947 */ /* 0x000fea0003800000 */
.L_x_77:
[----:B------:R-:W-:-:S04]  /*4260*/  UIADD3 UR4, UPT, UPT, UR41, 0xd0, URZ ;  /* 0x000000d029047890 */ /* 0x000fc8000fffe0ff */
[----:B------:R-:W-:-:S09]  /*4270*/  UPRMT UR4, UR69, 0x654, UR4 ;  /* 0x0000065445047896 */ /* 0x000fd20008000004 */
[----:B------:R-:W-:Y:S03]  /*4280*/  SYNCS.ARRIVE.TRANS64.RED.A1T0 RZ, [UR4], RZ ;  /* 0x000000ffffff79a7 */ /* 0x000fe60008100404 */
.L_x_79:
[----:B-12---:R-:W-:Y:S01]  /*4290*/  SHF.L.U32 R2, RZ, 0x1f, RZ ;  /* 0x0000001fff027819 */ /* 0x006fe200000006ff */
[----:B------:R-:W-:Y:S01]  /*42a0*/  UIADD3 UR4, UPT, UPT, UR41, 0xd0, URZ ;  /* 0x000000d029047890 */ /* 0x000fe2000fffe0ff */
[----:B------:R-:W-:Y:S02]  /*42b0*/  PLOP3.LUT P0, PT, PT, PT, UP0, 0x80, 0x8 ;  /* 0x000000000008781c */ /* 0x000fe40003f0f008 */
[----:B------:R-:W1:Y:S02]  /*42c0*/  SYNCS.PHASECHK.TRANS64.TRYWAIT P1, [UR41+0xd0], R2 ;  /* 0x0000d002ff0075a7 */ /* 0x000e640008021129 */
[----:B-1----:R-:W-:Y:S09]  /*42d0*/  @!P1 BRA `(.L_x_81) ;  /* 0x0000008400ac9947 */ /* 0x002ff20003800000 */
.L_x_206:
[----:B------:R-:W-:Y:S01]  /*42e0*/  @!UP0 UPRMT UR4, UR69, 0x654, UR4 ;  /* 0x0000065445048896 */ /* 0x000fe20008000004 */
[----:B------:R-:W-:Y:S01]  /*42f0*/  UMOV UR5, 0xffff ;  /* 0x0000ffff00057882 */ /* 0x000fe20000000000 */
[----:B------:R-:W-:-:S07]  /*4300*/  UMOV UR6, 0x1 ;  /* 0x0000000100067882 */ /* 0x000fce0000000000 */
[----:B------:R-:W-:Y:S01]  /*4310*/  @!P0 SYNCS.ARRIVE.TRANS64.RED.A1T0 RZ, [UR4], RZ ;  /* 0x000000ffffff89a7 */ /* 0x000fe20008100404 */
[----:B------:R-:W-:Y:S01]  /*4320*/  NOP ;  /* 0x0000000000007918 */ /* 0x000fe20000000000 */
[----:B-1----:R-:W1:Y:S01]  /*4330*/  LDS R0, [UR8+0x14] ;  /* 0x00001408ff007984 */ /* 0x002e620008000800 */
[----:B------:R-:W-:-:S04]  /*4340*/  ULOP3.LUT UR4, UR67, 0xffff, URZ, 0xc0, !UPT ;  /* 0x0000ffff43047892 */ /* 0x000fc8000f8ec0ff */
[----:B------:R-:W-:-:S04]  /*4350*/  USHF.R.U32.HI UR4, URZ, 0x5, UR4 ;  /* 0x00000005ff047899 */ /* 0x000fc80008011604 */
[----:B------:R-:W-:Y:S02]  /*4360*/  USHF.L.U32 UR5, UR5, UR4, URZ ;  /* 0x0000000405057299 */ /* 0x000fe400080006ff */
[----:B------:R-:W-:-:S04]  /*4370*/  USHF.L.U32 UR4, UR6, UR4, URZ ;  /* 0x0000000406047299 */ /* 0x000fc800080006ff */
[----:B-1----:R-:W-:-:S04]  /*4380*/  LOP3.LUT R0, R0, UR5, RZ, 0xc0, !PT ;  /* 0x0000000500007c12 */ /* 0x002fc8000f8ec0ff */
[----:B------:R-:W-:-:S13]  /*4390*/  ISETP.NE.AND P0, PT, R0, UR5, PT ;  /* 0x0000000500007c0c */ /* 0x000fda000bf05270 */
[----:B------:R-:W-:Y:S05]  /*43a0*/  @P0 BRA `(.L_x_82) ;  /* 0x0000000000580947 */ /* 0x000fea0003800000 */
[----:B------:R-:W1:Y:S02]  /*43b0*/  LDS R0, [UR8+0x18] ;  /* 0x00001808ff007984 */ /* 0x000e640008000800 */
[----:B-1----:R-:W-:-:S04]  /*43c0*/  LOP3.LUT R0, R0, UR4, RZ, 0xc0, !PT ;  /* 0x0000000400007c12 */ /* 0x002fc8000f8ec0ff */
[----:B------:R-:W-:-:S13]  /*43d0*/  ISETP.NE.AND P0, PT, R0, UR4, PT ;  /* 0x0000000400007c0c */ /* 0x000fda000bf05270 */
[----:B------:R-:W-:Y:S05]  /*43e0*/  @P0 BRA `(.L_x_83) ;  /* 0x00000000003c0947 */ /* 0x000fea0003800000 */
[----:B------:R-:W1:Y:S01]  /*43f0*/  S2R R2, SR_LANEID ;  /* 0x0000000000027919 */ /* 0x000e620000000000 */
[----:B------:R-:W-:-:S06]  /*4400*/  ULOP3.LUT UR5, URZ, UR5, URZ, 0x33, !UPT ;  /* 0x00000005ff057292 */ /* 0x000fcc000f8e33ff */
[----:B------:R-:W-:-:S04]  /*4410*/  IMAD.U32 R0, RZ, RZ, UR5 ;  /* 0x00000005ff007e24 */ /* 0x000fc8000f8e00ff */
[----:B------:R2:W4:Y:S02]  /*4420*/  REDUX UR7, R0 ;  /* 0x00000000000773c4 */ /* 0x0005240000000000 */
[----:B------:R1:W-:Y:S01]  /*4430*/  UTCATOMSWS.AND URZ, UR5 ;  /* 0x0000000500ff79e3 */ /* 0x0003e20008000000 */
[----:B--2---:R-:W-:Y:S01]  /*4440*/  LOP3.LUT R0, RZ, UR4, RZ, 0x33, !PT ;  /* 0x00000004ff007c12 */ /* 0x004fe2000f8e33ff */
[----:B------:R-:W-:Y:S02]  /*4450*/  VOTEU.ANY UR4, UPT, PT ;  /* 0x0000000000047886 */ /* 0x000fe400038e0100 */
[----:B------:R-:W-:Y:S02]  /*4460*/  UFLO.U32 UR4, UR4 ;  /* 0x00000004000472bd */ /* 0x000fe400080e0000 */
[----:B------:R-:W2:Y:S04]  /*4470*/  REDUX UR6, R0 ;  /* 0x00000000000673c4 */ /* 0x000ea80000000000 */
[----:B-1----:R-:W-:-:S02]  /*4480*/  ISETP.EQ.U32.AND P0, PT, R2, UR4, PT ;  /* 0x0000000402007c0c */ /* 0x002fc4000bf02070 */
[----:B----4-:R-:W-:-:S11]  /*4490*/  MOV R2, UR7 ;  /* 0x0000000700027c02 */ /* 0x010fd60008000f00 */
[----:B------:R1:W-:Y:S01]  /*44a0*/  @P0 ATOMS.AND RZ, [UR8+0x14], R2 ;  /* 0x00001402ffff098c */ /* 0x0003e2000a800008 */
[----:B--2---:R-:W-:-:S05]  /*44b0*/  IMAD.U32 R0, RZ, RZ, UR6 ;  /* 0x00000006ff007e24 */ /* 0x004fca000f8e00ff */
[----:B------:R1:W-:Y:S01]  /*44c0*/  @P0 ATOMS.AND RZ, [UR8+0x18], R0 ;  /* 0x00001800ffff098c */ /* 0x0003e2000a800008 */
[----:B------:R-:W-:Y:S05]  /*44d0*/  BRA `(.L_x_84) ;  /* 0x0000000000147947 */ /* 0x000fea0003800000 */
.L_x_83:
[----:B------:R-:W-:Y:S02]  /*44e0*/  MOV R2, 0x4500 ;  /* 0x0000450000027802 */ /* 0x000fe40000000f00 */
[----:B---3-5:R-:W-:Y:S05]  /*44f0*/  CALL.REL.NOINC `($__internal_0_$__cuda_sm10x_tcgen05_guardrail_trap_col_being_dealloced_not_returned_by_alloc) ;  /* 0x0000008c003c7944 */ /* 0x028fea0003c00000 */
[----:B------:R-:W-:Y:S05]  /*4500*/  BRA `(.L_x_84) ;  /* 0x0000000000087947 */ /* 0x000fea0003800000 */
.L_x_82:
[----:B------:R-:W-:Y:S02]  /*4510*/  MOV R2, 0x4530 ;  /* 0x0000453000027802 */ /* 0x000fe40000000f00 */
[----:B---3-5:R-:W-:Y:S05]  /*4520*/  CALL.REL.NOINC `($__internal_2_$__cuda_sm10x_tcgen05_guardrail_trap_unallocated_columns_being_dealloced) ;  /* 0x0000008c00487944 */ /* 0x028fea0003c00000 */
.L_x_84:
[----:B------:R-:W-:Y:S01]  /*4530*/  NOP ;  /* 0x0000000000007918 */ /* 0x000fe20000000000 */
[----:B------:R-:W-:Y:S05]  /*4540*/  EXIT ;  /* 0x000000000000794d */ /* 0x000fea0003800000 */
.L_x_57:
[----:B------:R-:W-:-:S09]  /*4550*/  UISETP.NE.OR UP0, UPT, UR17, 0x3, !UP3 ;  /* 0x000000031100788c */ /* 0x000fd2000df05670 */
[----:B------:R-:W-:Y:S05]  /*4560*/  BRA.U UP0, `(.L_x_85) ;  /* 0x0000001500c47547 */ /* 0x000fea000b800000 */
[----:B------:R-:W1:Y:S01]  /*4570*/  LDCU UR37, c[0x0][0x370] ;  /* 0x00006e00ff2577ac */ /* 0x000e620008000800 */
[----:B------:R-:W2:Y:S01]  /*4580*/  LDC.64 R16, c[0x0][0x348] ;  /* 0x0000d200ff107b82 */ /* 0x000ea20000000a00 */
[----:B------:R-:W-:Y:S01]  /*4590*/  HFMA2 R14, -RZ, RZ, 0, 0 ;  /* 0x00000000ff0e7431 */ /* 0x000fe200000001ff */
[----:B------:R-:W-:Y:S01]  /*45a0*/  MOV R13, RZ ;  /* 0x000000ff000d7202 */ /* 0x000fe20000000f00 */
[----:B------:R-:W1:Y:S01]  /*45b0*/  LDCU.128 UR48, c[0x0][0xb10] ;  /* 0x00016200ff3077ac */ /* 0x000e620008000c00 */
[----:B------:R-:W-:Y:S01]  /*45c0*/  HFMA2 R7, -RZ, RZ, 0, 2 ;  /* 0x00004000ff077431 */ /* 0x000fe200000001ff */
[----:B------:R-:W3:Y:S03]  /*45d0*/  LDCU UR31, c[0x0][0x374] ;  /* 0x00006e80ff1f77ac */ /* 0x000ee60008000800 */
[----:B------:R-:W4:Y:S01]  /*45e0*/  LDC.64 R2, c[0x0][0x888] ;  /* 0x00022200ff027b82 */ /* 0x000f220000000a00 */
[----:B------:R-:W3:Y:S01]  /*45f0*/  LDCU UR15, c[0x0][0xb0c] ;  /* 0x00016180ff0f77ac */ /* 0x000ee20008000800 */
[----:B------:R-:W2:Y:S06]  /*4600*/  LDCU UR47, c[0x0][0xb20] ;  /* 0x00016400ff2f77ac */ /* 0x000eac0008000800 */
[----:B------:R-:W4:Y:S01]  /*4610*/  LDC.64 R4, c[0x0][0x890] ;  /* 0x00022400ff047b82 */ /* 0x000f220000000a00 */
[----:B------:R-:W2:Y:S01]  /*4620*/  LDCU UR4, c[0x0][0xb30] ;  /* 0x00016600ff0477ac */ /* 0x000ea20008000800 */
[----:B-1----:R-:W-:-:S02]  /*4630*/  UIMAD.WIDE.U32 UR6, UR37, UR48, URZ ;  /* 0x00000030250672a5 */ /* 0x002fc4000f8e00ff */
[----:B---3--:R-:W-:Y:S01]  /*4640*/  UIMAD.WIDE.U32 UR8, UR31, UR51, URZ ;  /* 0x000000331f0872a5 */ /* 0x008fe2000f8e00ff */
[----:B------:R-:W-:Y:S01]  /*4650*/  UMOV UR21, 0x400 ;  /* 0x0000040000157882 */ /* 0x000fe20000000000 */
[----:B------:R-:W-:Y:S02]  /*4660*/  UPLOP3.LUT UP1, UPT, UPT, UPT, UPT, 0x40, 0x4 ;  /* 0x000000000004789c */ /* 0x000fe40003f2e870 */
[----:B------:R-:W-:Y:S01]  /*4670*/  ULEA UR21, UR52, UR21, 0x18 ;  /* 0x0000001534157291 */ /* 0x000fe2000f8ec0ff */
[----:B------:R-:W-:Y:S02]  /*4680*/  UMOV UR6, UR7 ;  /* 0x0000000700067c82 */ /* 0x000fe40008000000 */
[----:B------:R-:W-:Y:S01]  /*4690*/  UMOV UR38, UR9 ;  /* 0x0000000900267c82 */ /* 0x000fe20008000000 */
[----:B------:R-:W-:Y:S02]  /*46a0*/  UISETP.GE.AND UP0, UPT, UR45, 0x1, UPT ;  /* 0x000000012d00788c */ /* 0x000fe4000bf06270 */
[----:B------:R-:W-:Y:S01]  /*46b0*/  UISETP.NE.AND UP4, UPT, UR45, 0x1, UPT ;  /* 0x000000012d00788c */ /* 0x000fe2000bf85270 */
[----:B------:R-:W1:Y:S01]  /*46c0*/  LDCU.64 UR22, c[0x0][0xb28] ;  /* 0x00016500ff1677ac */ /* 0x000e620008000a00 */
[----:B------:R-:W-:-:S02]  /*46d0*/  UISETP.NE.AND UP6, UPT, UR15, 0x1, UPT ;  /* 0x000000010f00788c */ /* 0x000fc4000bfc5270 */
[----:B------:R-:W-:Y:S02]  /*46e0*/  UISETP.NE.AND UP5, UPT, UR50, 0x1, UPT ;  /* 0x000000013200788c */ /* 0x000fe4000bfa5270 */
[----:B------:R-:W-:Y:S02]  /*46f0*/  UIADD3 UR41, UPT, UPT, UR21, 0x20, URZ ;  /* 0x0000002015297890 */ /* 0x000fe4000fffe0ff */
[----:B------:R-:W-:Y:S02]  /*4700*/  UIADD3 UR33, UPT, UPT, UR21, 0x28, URZ ;  /* 0x0000002815217890 */ /* 0x000fe4000fffe0ff */
[----:B------:R-:W-:Y:S02]  /*4710*/  UIADD3 UR25, UPT, UPT, UR21, 0x30, URZ ;  /* 0x0000003015197890 */ /* 0x000fe4000fffe0ff */
[----:B------:R-:W-:Y:S02]  /*4720*/  UIADD3 UR17, UPT, UPT, UR21, 0x38, URZ ;  /* 0x0000003815117890 */ /* 0x000fe4000fffe0ff */
[----:B------:R-:W-:-:S02]  /*4730*/  USHF.R.U32.HI UR39, URZ, UR49, UR6 ;  /* 0x00000031ff277299 */ /* 0x000fc40008011606 */
[----:B--2---:R-:W-:Y:S02]  /*4740*/  USHF.R.U32.HI UR38, URZ, UR47, UR38 ;  /* 0x0000002fff267299 */ /* 0x004fe40008011626 */
[----:B------:R-:W-:-:S11]  /*4750*/  UISETP.NE.AND UP3, UPT, UR4, 0x1, UPT ;  /* 0x000000010400788c */ /* 0x000fd6000bf65270 */
.L_x_100:
[C---:B------:R-:W-:Y:S02]  /*4760*/  LEA R12, R14.reuse, UR21, 0x3 ;  /* 0x000000150e0c7c11 */ /* 0x040fe4000f8e18ff */
[----:B------:R-:W-:Y:S02]  /*4770*/  SHF.L.U32 R0, R13, 0x1f, RZ ;  /* 0x0000001f0d007819 */ /* 0x000fe400000006ff */
[----:B------:R-:W-:Y:S02]  /*4780*/  LEA R8, R14, UR21, 0x4 ;  /* 0x000000150e087c11 */ /* 0x000fe4000f8e20ff */
[----:B--2---:R-:W2:Y:S02]  /*4790*/  SYNCS.PHASECHK.TRANS64.TRYWAIT P0, [R12+URZ+0x70], R0 ;  /* 0x000070000c0075a7 */ /* 0x004ea400080011ff */
[----:B--2---:R-:W-:Y:S05]  /*47a0*/  @!P0 BRA `(.L_x_86) ;  /* 0x0000008000908947 */ /* 0x004fea0003800000 */
.L_x_207:
[----:B------:R-:W3:Y:S01]  /*47b0*/  LDS.128 R8, [R8+0xe0] ;  /* 0x0000e00008087984 */ /* 0x000ee20000000c00 */
[----:B------:R-:W-:Y:S01]  /*47c0*/  UISETP.GE.AND UP0, UPT, UR45, 0x1, UPT ;  /* 0x000000012d00788c */ /* 0x000fe2000bf06270 */
[----:B------:R-:W-:Y:S01]  /*47d0*/  @!PT LDS RZ, [RZ] ;  /* 0x00000000fffff984 */ /* 0x000fe20000000800 */
[----:B------:R-:W-:Y:S01]  /*47e0*/  @!PT LDS RZ, [RZ] ;  /* 0x00000000fffff984 */ /* 0x000fe20000000800 */
[----:B------:R-:W-:Y:S01]  /*47f0*/  @!PT LDS RZ, [RZ] ;  /* 0x00000000fffff984 */ /* 0x000fe20000000800 */
[----:B------:R-:W-:Y:S01]  /*4800*/  @!PT LDS RZ, [RZ] ;  /* 0x00000000fffff984 */ /* 0x000fe20000000800 */
[----:B------:R1:W-:Y:S06]  /*4810*/  MEMBAR.ALL.CTA ;  /* 0x0000000000007992 */ /* 0x0003ec0000008000 */
[----:B-1----:R-:W1:Y:S01]  /*4820*/  FENCE.VIEW.ASYNC.S ;  /* 0x00000000000073c6 */ /* 0x002e620000000000 */
[----:B---3--:R-:W-:Y:S11]  /*4830*/  LOP3.LUT P0, RZ, R10, 0x1, RZ, 0xc0, !PT ;  /* 0x000000010aff7812 */ /* 0x008ff6000780c0ff */
[----:B------:R-:W-:Y:S02]  /*4840*/  @!UPT UIADD3 URZ, UPT, UPT, URZ, URZ, URZ ;  /* 0x000000fffffff290 */ /* 0x000fe4000fffe0ff */
[----:B-1----:R-:W-:Y:S01]  /*4850*/  VOTEU.ANY UP2, P0 ;  /* 0x0000000000ff7886 */ /* 0x002fe20000040100 */
[----:B------:R-:W-:Y:S11]  /*4860*/  PLOP3.LUT P0, PT, PT, PT, UP2, 0x80, 0x8 ;  /* 0x000000000008781c */ /* 0x000ff60003f0f028 */
[----:B------:R-:W-:Y:S02]  /*4870*/  @!UPT UIADD3 URZ, UPT, UPT, URZ, URZ, URZ ;  /* 0x000000fffffff290 */ /* 0x000fe4000fffe0ff */
[----:B--2---:R-:W-:Y:S02]  /*4880*/  @P0 SHF.R.U32.HI R0, RZ, 0x10, R9 ;  /* 0x00000010ff000819 */ /* 0x004fe40000011609 */
[----:B------:R-:W-:Y:S02]  /*4890*/  @P0 MOV R6, R8 ;  /* 0x0000000800060202 */ /* 0x000fe40000000f00 */
[----:B------:R-:W-:Y:S01]  /*48a0*/  @P0 R2UR UR4, R0 ;  /* 0x00000000000402ca */ /* 0x000fe200000e0000 */
[----:B------:R-:W-:Y:S01]  /*48b0*/  VIADD R0, R12, 0x80 ;  /* 0x000000800c007836 */ /* 0x000fe20000000000 */
[----:B------:R-:W-:Y:S02]  /*48c0*/  @P0 LOP3.LUT R8, R9, 0xffff, RZ, 0xc0, !PT ;  /* 0x0000ffff09080812 */ /* 0x000fe400078ec0ff */
[----:B------:R-:W-:Y:S02]  /*48d0*/  @P0 R2UR UR6, R6 ;  /* 0x00000000060602ca */ /* 0x000fe400000e0000 */
[----:B------:R-:W-:Y:S02]  /*48e0*/  PRMT R0, RZ, 0x654, R0 ;  /* 0x00000654ff007816 */ /* 0x000fe40000000000 */
[----:B------:R-:W-:Y:S02]  /*48f0*/  @P0 R2UR UR5, R8 ;  /* 0x00000000080502ca */ /* 0x000fe400000e0000 */
[----:B------:R1:W-:Y:S03]  /*4900*/  SYNCS.ARRIVE.TRANS64.RED.A1T0 RZ, [R0+URZ], RZ ;  /* 0x000000ff00ff79a7 */ /* 0x0003e600081004ff */
[----:B------:R-:W-:Y:S04]  /*4910*/  @UP2 UMOV UR30, UR4 ;  /* 0x00000004001e2c82 */ /* 0x000fe80008000000 */
[----:B------:R-:W-:Y:S04]  /*4920*/  @UP2 UMOV UR14, UR6 ;  /* 0x00000006000e2c82 */ /* 0x000fe80008000000 */
[----:B------:R-:W-:Y:S01]  /*4930*/  @UP2 UMOV UR13, UR5 ;  /* 0x00000005000d2c82 */ /* 0x000fe20008000000 */
[----:B------:R-:W-:Y:S05]  /*4940*/  BRA.U !UP0, `(.L_x_87) ;  /* 0x0000000108a47547 */ /* 0x000fea000b800000 */
[----:B------:R-:W-:Y:S02]  /*4950*/  UIMAD.WIDE.U32 UR18, UR13, UR51, URZ ;  /* 0x000000330d1272a5 */ /* 0x000fe4000f8e00ff */
[----:B------:R-:W-:Y:S02]  /*4960*/  UIMAD.WIDE.U32 UR26, UR14, UR48, URZ ;  /* 0x000000300e1a72a5 */ /* 0x000fe4000f8e00ff */
[----:B------:R-:W-:Y:S02]  /*4970*/  USEL UR4, UR31, UR38, !UP5 ;  /* 0x000000261f047287 */ /* 0x000fe4000e800000 */
[----:B------:R-:W-:Y:S02]  /*4980*/  USEL UR7, UR37, UR39, !UP6 ;  /* 0x0000002725077287 */ /* 0x000fe4000f000000 */
[----:B------:R-:W-:Y:S02]  /*4990*/  UIMAD.WIDE.U32 UR8, UR4, UR22, URZ ;  /* 0x00000016040872a5 */ /* 0x000fe4000f8e00ff */
[----:B------:R-:W-:Y:S01]  /*49a0*/  UIMAD.WIDE.U32 UR10, UR7, UR22, URZ ;  /* 0x00000016070a72a5 */ /* 0x000fe2000f8e00ff */
[----:B------:R-:W-:Y:S02]  /*49b0*/  UMOV UR5, UR19 ;  /* 0x0000001300057c82 */ /* 0x000fe40008000000 */
[----:B------:R-:W-:Y:S03]  /*49c0*/  USHF.R.U32.HI UR6, URZ, UR47, UR5 ;  /* 0x0000002fff067299 */ /* 0x000fe60008011605 */
[----:B------:R-:W-:Y:S01]  /*49d0*/  UMOV UR5, UR27 ;  /* 0x0000001b00057c82 */ /* 0x000fe20008000000 */
[----:B------:R-:W-:Y:S02]  /*49e0*/  USEL UR6, UR13, UR6, !UP5 ;  /* 0x000000060d067287 */ /* 0x000fe4000e800000 */
[----:B------:R-:W-:Y:S03]  /*49f0*/  USHF.R.U32.HI UR12, URZ, UR49, UR5 ;  /* 0x00000031ff0c7299 */ /* 0x000fe60008011605 */
[----:B------:R-:W-:Y:S02]  /*4a00*/  UMOV UR5, UR9 ;  /* 0x0000000900057c82 */ /* 0x000fe40008000000 */
[----:B------:R-:W-:Y:S03]  /*4a10*/  @UP4 USHF.R.U32.HI UR4, URZ, UR23, UR5 ;  /* 0x00000017ff044299 */ /* 0x000fe60008011605 */
[----:B------:R-:W-:Y:S01]  /*4a20*/  UMOV UR5, UR11 ;  /* 0x0000000b00057c82 */ /* 0x000fe20008000000 */
[----:B------:R-:W-:Y:S02]  /*4a30*/  UIMAD UR4, UR45, UR4, URZ ;  /* 0x000000042d0472a4 */ /* 0x000fe4000f8e02ff */
[----:B------:R-:W-:Y:S02]  /*4a40*/  @UP4 USHF.R.U32.HI UR7, URZ, UR23, UR5 ;  /* 0x00000017ff074299 */ /* 0x000fe40008011605 */
[----:B------:R-:W-:Y:S02]  /*4a50*/  UIMAD.WIDE.U32 UR10, UR6, UR22, URZ ;  /* 0x00000016060a72a5 */ /* 0x000fe4000f8e00ff */
[----:B------:R-:W-:Y:S02]  /*4a60*/  USEL UR5, UR14, UR12, !UP6 ;  /* 0x0000000c0e057287 */ /* 0x000fe4000f000000 */
[----:B------:R-:W-:Y:S02]  /*4a70*/  UIMAD UR8, UR45, UR7, URZ ;  /* 0x000000072d0872a4 */ /* 0x000fe4000f8e02ff */
[----:B------:R-:W-:Y:S03]  /*4a80*/  UISETP.GE.AND UP0, UPT, UR6, UR4, UPT ;  /* 0x000000040600728c */ /* 0x000fe6000bf06270 */
[----:B------:R-:W-:Y:S01]  /*4a90*/  UMOV UR4, UR11 ;  /* 0x0000000b00047c82 */ /* 0x000fe20008000000 */
[----:B------:R-:W-:Y:S02]  /*4aa0*/  UISETP.GE.OR UP0, UPT, UR5, UR8, UP0 ;  /* 0x000000080500728c */ /* 0x000fe40008706670 */
[----:B------:R-:W-:Y:S02]  /*4ab0*/  USHF.R.U32.HI UR4, URZ, UR23, UR4 ;  /* 0x00000017ff047299 */ /* 0x000fe40008011604 */
[----:B------:R-:W-:Y:S02]  /*4ac0*/  UIMAD.WIDE.U32 UR8, UR5, UR22, URZ ;  /* 0x00000016050872a5 */ /* 0x000fe4000f8e00ff */
[----:B------:R-:W-:Y:S04]  /*4ad0*/  USEL UR10, UR6, UR4, !UP4 ;  /* 0x00000004060a7287 */ /* 0x000fe8000e000000 */
[----:B------:R-:W-:Y:S01]  /*4ae0*/  UIADD3 UR11, UPT, UPT, -UR10, URZ, URZ ;  /* 0x000000ff0a0b7290 */ /* 0x000fe2000fffe1ff */
[----:B------:R-:W-:Y:S02]  /*4af0*/  @!UP0 UMOV UR4, UR9 ;  /* 0x0000000900048c82 */ /* 0x000fe40008000000 */
[----:B------:R-:W-:Y:S02]  /*4b00*/  @!UP0 USHF.R.U32.HI UR4, URZ, UR23, UR4 ;  /* 0x00000017ff048299 */ /* 0x000fe40008011604 */
[----:B------:R-:W-:Y:S02]  /*4b10*/  UIMAD UR8, UR45, UR11, UR6 ;  /* 0x0000000b2d0872a4 */ /* 0x000fe4000f8e0206 */
[----:B------:R-:W-:Y:S04]  /*4b20*/  @!UP0 USEL UR4, UR5, UR4, !UP4 ;  /* 0x0000000405048287 */ /* 0x000fe8000e000000 */
[----:B------:R-:W-:Y:S02]  /*4b30*/  @!UP0 UIMAD UR7, UR7, UR8, UR4 ;  /* 0x00000008070782a4 */ /* 0x000fe4000f8e0204 */
[----:B------:R-:W-:Y:S02]  /*4b40*/  @!UP0 UIADD3 UR9, UPT, UPT, UR10, -UR4, URZ ;  /* 0x800000040a098290 */ /* 0x000fe4000fffe0ff */
[----:B------:R-:W-:Y:S02]  /*4b50*/  UIADD3 UR8, UPT, UPT, -UR6, URZ, URZ ;  /* 0x000000ff06087290 */ /* 0x000fe4000fffe1ff */
[----:B------:R-:W-:Y:S02]  /*4b60*/  UIADD3 UR4, UPT, UPT, -UR5, URZ, URZ ;  /* 0x000000ff05047290 */ /* 0x000fe4000fffe1ff */
[----:B------:R-:W-:Y:S03]  /*4b70*/  @!UP0 UIMAD UR6, UR9, UR45, UR5 ;  /* 0x0000002d090682a4 */ /* 0x000fe6000f8e0205 */
[----:B------:R-:W-:Y:S01]  /*4b80*/  @!UP0 UMOV UR5, UR7 ;  /* 0x0000000700058c82 */ /* 0x000fe20008000000 */
[----:B------:R-:W-:Y:S02]  /*4b90*/  UIMAD UR7, UR15, UR4, UR14 ;  /* 0x000000040f0772a4 */ /* 0x000fe4000f8e020e */
[----:B------:R-:W-:Y:S02]  /*4ba0*/  UIMAD UR4, UR50, UR8, UR13 ;  /* 0x00000008320472a4 */ /* 0x000fe4000f8e020d */
[----:B------:R-:W-:Y:S02]  /*4bb0*/  UIMAD UR14, UR5, UR15, UR7 ;  /* 0x0000000f050e72a4 */ /* 0x000fe4000f8e0207 */
[----:B------:R-:W-:Y:S11]  /*4bc0*/  UIMAD UR13, UR6, UR50, UR4 ;  /* 0x00000032060d72a4 */ /* 0x000ff6000f8e0204 */
[----:B------:R-:W-:Y:S01]  /*4bd0*/  @!UPT UIADD3 URZ, UPT, UPT, URZ, URZ, URZ ;  /* 0x000000fffffff290 */ /* 0x000fe2000fffe0ff */
.L_x_87:
[----:B------:R-:W2:Y:S01]  /*4be0*/  @!UP3 LDCU.128 UR8, c[0x0][0xb10] ;  /* 0x00016200ff08b7ac */ /* 0x000ea20008000c00 */
[----:B------:R-:W-:Y:S01]  /*4bf0*/  IMAD.MOV.U32 R10, RZ, RZ, 0x1 ;  /* 0x00000001ff0a7424 */ /* 0x000fe200078e00ff */
[C---:B----4-:R-:W-:Y:S02]  /*4c00*/  ISETP.NE.U32.AND P1, PT, R4.reuse, RZ, PT ;  /* 0x000000ff0400720c */ /* 0x050fe40003f25070 */
[----:B------:R-:W-:Y:S02]  /*4c10*/  ISETP.NE.U32.AND P0, PT, R4, RZ, PT ;  /* 0x000000ff0400720c */ /* 0x000fe40003f05070 */
[C---:B------:R-:W-:Y:S01]  /*4c20*/  ISETP.NE.AND.EX P1, PT, R5.reuse, RZ, PT, P1 ;  /* 0x000000ff0500720c */ /* 0x040fe20003f25310 */
[----:B------:R-:W3:Y:S01]  /*4c30*/  @!UP3 LDCU UR5, c[0x0][0xb0c] ;  /* 0x00016180ff05b7ac */ /* 0x000ee20008000800 */
[----:B------:R-:W-:Y:S02]  /*4c40*/  ISETP.NE.AND.EX P0, PT, R5, RZ, PT, P0 ;  /* 0x000000ff0500720c */ /* 0x000fe40003f05300 */
[----:B------:R-:W-:Y:S01]  /*4c50*/  SHF.L.U32 R10, R10, 0x1f, RZ ;  /* 0x0000001f0a0a7819 */ /* 0x000fe200000006ff */
[----:B------:R-:W-:Y:S02]  /*4c60*/  USHF.L.U32 UR43, UR16, 0x7, URZ ;  /* 0x00000007102b7899 */ /* 0x000fe400080006ff */
[----:B------:R-:W-:Y:S02]  /*4c70*/  USHF.L.U32 UR42, UR20, 0x8, URZ ;  /* 0x00000008142a7899 */ /* 0x000fe400080006ff */
[----:B--2---:R-:W-:Y:S07]  /*4c80*/  UIMAD.WIDE.U32 UR6, UR14, UR8, URZ ;  /* 0x000000080e0672a5 */ /* 0x004fee000f8e00ff */
[----:B------:R-:W-:Y:S01]  /*4c90*/  @!UP3 UMOV UR4, UR7 ;  /* 0x000000070004bc82 */ /* 0x000fe20008000000 */
[----:B---3--:R-:W-:Y:S02]  /*4ca0*/  @!UP3 UISETP.NE.AND UP0, UPT, UR5, 0x1, UPT ;  /* 0x000000010500b88c */ /* 0x008fe4000bf05270 */
[----:B------:R-:W-:Y:S02]  /*4cb0*/  @!UP3 USHF.R.U32.HI UR4, URZ, UR9, UR4 ;  /* 0x00000009ff04b299 */ /* 0x000fe40008011604 */
[----:B------:R-:W-:Y:S02]  /*4cc0*/  UIMAD.WIDE.U32 UR6, UR13, UR11, URZ ;  /* 0x0000000b0d0672a5 */ /* 0x000fe4000f8e00ff */
[----:B------:R-:W-:Y:S02]  /*4cd0*/  @!UP3 USEL UR8, UR14, UR4, !UP0 ;  /* 0x000000040e08b287 */ /* 0x000fe4000c000000 */
[----:B------:R-:W-:Y:S03]  /*4ce0*/  @!UP3 UISETP.NE.AND UP0, UPT, UR10, 0x1, UPT ;  /* 0x000000010a00b88c */ /* 0x000fe6000bf05270 */
[----:B------:R-:W-:Y:S02]  /*4cf0*/  @!UP3 UMOV UR6, UR7 ;  /* 0x000000070006bc82 */ /* 0x000fe40008000000 */
[----:B------:R-:W2:Y:S02]  /*4d00*/  @!UP3 LDCU UR4, c[0x0][0xb20] ;  /* 0x00016400ff04b7ac */ /* 0x000ea40008000800 */
[----:B--2---:R-:W-:Y:S04]  /*4d10*/  @!UP3 USHF.R.U32.HI UR6, URZ, UR4, UR6 ;  /* 0x00000004ff06b299 */ /* 0x004fe80008011606 */
[----:B------:R-:W-:Y:S04]  /*4d20*/  @!UP3 USEL UR6, UR13, UR6, !UP0 ;  /* 0x000000060d06b287 */ /* 0x000fe8000c000000 */
[----:B------:R-:W-:Y:S02]  /*4d30*/  @!UP3 UIADD3 UR4, UPT, UPT, -UR8, UR6, URZ ;  /* 0x000000060804b290 */ /* 0x000fe4000fffe1ff */
[----:B------:R-:W-:Y:S02]  /*4d40*/  @!UP3 UIADD3 UR6, UPT, UPT, UR8, -UR6, URZ ;  /* 0x800000060806b290 */ /* 0x000fe4000fffe0ff */
[----:B------:R-:W-:Y:S02]  /*4d50*/  @!UP3 UIMAD UR14, UR4, UR5, UR14 ;  /* 0x00000005040eb2a4 */ /* 0x000fe4000f8e020e */
[----:B------:R-:W-:Y:S01]  /*4d60*/  @!UP3 UIMAD UR13, UR6, UR10, UR13 ;  /* 0x0000000a060db2a4 */ /* 0x000fe2000f8e020d */
[----:B------:R-:W-:Y:S11]  /*4d70*/  BRA.U UP1, `(.L_x_88) ;  /* 0x0000000101107547 */ /* 0x000ff6000b800000 */
[----:B------:R-:W-:Y:S04]  /*4d80*/  MOV R6, UR46 ;  /* 0x0000002e00067c02 */ /* 0x000fe80008000f00 */
[----:B------:R-:W-:Y:S04]  /*4d90*/  SHF.L.U32 R6, R6, 0x1f, RZ ;  /* 0x0000001f06067819 */ /* 0x000fe800000006ff */
[----:B------:R-:W2:Y:S02]  /*4da0*/  SYNCS.PHASECHK.TRANS64.TRYWAIT P2, [UR21+0x68], R6 ;  /* 0x00006806ff0075a7 */ /* 0x000ea40008041115 */
[----:B--2---:R-:W-:Y:S05]  /*4db0*/  @!P2 BRA `(.L_x_89) ;  /* 0x0000007c0020a947 */ /* 0x004fea0003800000 */
.L_x_88:
[----:B------:R-:W-:Y:S05]  /*4dc0*/  @!P1 BRA `(.L_x_90) ;  /* 0x0000000000309947 */ /* 0x000fea0003800000 */
[----:B------:R-:W-:Y:S01]  /*4dd0*/  ISETP.NE.U32.AND P1, PT, R2, RZ, PT ;  /* 0x000000ff0200720c */ /* 0x000fe20003f25070 */
[----:B------:R-:W2:Y:S01]  /*4de0*/  LDCU.64 UR4, c[0x0][0x358] ;  /* 0x00006b00ff0477ac */ /* 0x000ea20008000a00 */
[----:B------:R-:W-:Y:S02]  /*4df0*/  IMAD.MOV.U32 R83, RZ, RZ, 0x1 ;  /* 0x00000001ff537424 */ /* 0x000fe400078e00ff */
[----:B------:R-:W-:Y:S11]  /*4e00*/  ISETP.NE.AND.EX P1, PT, R3, RZ, PT, P1 ;  /* 0x000000ff0300720c */ /* 0x000ff60003f25310 */
[----:B------:R-:W-:Y:S02]  /*4e10*/  @!UPT UIADD3 URZ, UPT, UPT, URZ, URZ, URZ ;  /* 0x000000fffffff290 */ /* 0x000fe4000fffe0ff */
[----:B------:R-:W3:Y:S01]  /*4e20*/  @P1 LDC.64 R8, c[0x0][0x888] ;  /* 0x00022200ff081b82 */ /* 0x000ee20000000a00 */
[----:B-1----:R-:W-:Y:S04]  /*4e30*/  @P1 IMAD R0, R4, UR36, RZ ;  /* 0x0000002404001c24 */ /* 0x002fe8000f8e02ff */
[----:B---3--:R-:W-:Y:S04]  /*4e40*/  @P1 IMAD.WIDE R8, R0, 0x4, R8 ;  /* 0x0000000400081825 */ /* 0x008fe800078e0208 */
[----:B------:R-:W-:Y:S01]  /*4e50*/  HFMA2 R0, -RZ, RZ, 0, 5.9604644775390625e-08 ;  /* 0x00000001ff007431 */ /* 0x000fe200000001ff */
[----:B--2--5:R2:W5:Y:S04]  /*4e60*/  @P1 LDG.E R45, desc[UR4][R8.64] ;  /* 0x00000004082d1981 */ /* 0x024568000c1e1900 */
[----:B------:R-:W-:Y:S01]  /*4e70*/  @!P1 PRMT R83, R0, 0x7610, R83 ;  /* 0x0000761000539816 */ /* 0x000fe20000000053 */
[----:B--2---:R-:W3:Y:S06]  /*4e80*/  @!P1 LDC R45, c[0x0][0x880] ;  /* 0x00022000ff2d9b82 */ /* 0x004eec0000000800 */
.L_x_90:
[----:B---3-5:R-:W-:Y:S01]  /*4e90*/  @!P0 FSETP.EQ.AND P1, PT, R45, RZ, PT ;  /* 0x000000ff2d00820b */ /* 0x028fe20003f22000 */
[----:B------:R-:W-:Y:S01]  /*4ea0*/  @!UPT UIADD3 URZ, UPT, UPT, URZ, URZ, URZ ;  /* 0x000000fffffff290 */ /* 0x000fe2000fffe0ff */
[----:B------:R-:W-:Y:S11]  /*4eb0*/  @!P0 BRA `(.L_x_91) ;  /* 0x0000000000188947 */ /* 0x000ff60003800000 */
[----:B------:R-:W-:Y:S02]  /*4ec0*/  LOP3.LUT P0, RZ, R83, 0xff, RZ, 0xc0, !PT ;  /* 0x000000ff53ff7812 */ /* 0x000fe4000780c0ff */
[----:B------:R-:W-:Y:S04]  /*4ed0*/  ISETP.NE.U32.AND P1, PT, R2, RZ, PT ;  /* 0x000000ff0200720c */ /* 0x000fe80003f25070 */
[----:B------:R-:W-:Y:S04]  /*4ee0*/  ISETP.NE.AND.EX P1, PT, R3, RZ, PT, P1 ;  /* 0x000000ff0300720c */ /* 0x000fe80003f25310 */
[----:B------:R-:W-:Y:S03]  /*4ef0*/  PLOP3.LUT P1, PT, P1, PT, PT, 0x8, 0x80 ;  /* 0x000000000080781c */ /* 0x000fe60000f2e170 */
[----:B------:R-:W-:Y:S11]  /*4f00*/  @P0 FSETP.EQ.AND P1, PT, R45, RZ, PT ;  /* 0x000000ff2d00020b */ /* 0x000ff60003f22000 */
[----:B------:R-:W-:Y:S02]  /*4f10*/  @!UPT UIADD3 URZ, UPT, UPT, URZ, URZ, URZ ;  /* 0x000000fffffff290 */ /* 0x000fe4000fffe0ff */
.L_x_91:
[----:B------:R-:W2:Y:S01]  /*4f20*/  SYNCS.PHASECHK.TRANS64.TRYWAIT P2, [UR21+0x40], R10 ;  /* 0x0000400aff0075a7 */ /* 0x000ea20008041115 */
[----:B------:R-:W-:Y:S04]  /*4f30*/  ELECT P0, URZ, PT ;  /* 0x0000000000ff782f */ /* 0x000fe80003800000 */
[----:B------:R-:W-:Y:S11]  /*4f40*/  PLOP3.LUT P1, PT, P1, P0, PT, 0xf2, 0x2f ;  /* 0x00000000002f781c */ /* 0x000ff60000f21e72 */
[----:B------:R-:W-:Y:S02]  /*4f50*/  @!UPT UIADD3 URZ, UPT, UPT, URZ, URZ, URZ ;  /* 0x000000fffffff290 */ /* 0x000fe4000fffe0ff */
[----:B------:R-:W-:Y:S05]  /*4f60*/  @!P1 IADD3 R8, P0, PT, R16, 0x580, RZ ;  /* 0x0000058010089810 */ /* 0x000fea0007f1e0ff */
[----:B-1----:R-:W-:Y:S01]  /*4f70*/  @!P1 IMAD.X R6, RZ, RZ, R17, P0 ;  /* 0x000000ffff069224 */ /* 0x002fe200000e0611 */
[----:B--2---:R-:W-:Y:S07]  /*4f80*/  @!P2 BRA `(.L_x_92) ;  /* 0x0000007800c4a947 */ /* 0x004fee0003800000 */
.L_x_210:
[----:B------:R-:W-:Y:S01]  /*4f90*/  @!P1 R2UR UR5, R8 ;  /* 0x00000000080592ca */ /* 0x000fe200000e0000 */
[----:B------:R-:W-:Y:S01]  /*4fa0*/  VOTEU.ALL UP0, P1 ;  /* 0x0000000000ff7886 */ /* 0x000fe20000800000 */
[----:B------:R-:W-:Y:S01]  /*4fb0*/  @!P1 R2UR UR4, R6 ;  /* 0x00000000060492ca */ /* 0x000fe200000e0000 */
[----:B-1----:R-:W-:Y:S01]  /*4fc0*/  @!P1 IMAD.MOV.U32 R0, RZ, RZ, 0x4000 ;  /* 0x00004000ff009424 */ /* 0x002fe200078e00ff */
[----:B------:R-:W-:Y:S01]  /*4fd0*/  UMOV UR8, 0x0 ;  /* 0x0000000000087882 */ /* 0x000fe20000000000 */
[----:B------:R-:W-:Y:S01]  /*4fe0*/  UMOV UR9, 0x10000000 ;  /* 0x1000000000097882 */ /* 0x000fe20000000000 */
[----:B------:R-:W-:Y:S01]  /*4ff0*/  @!UP0 UIADD3 UR40, UPT, UPT, UR21, 0x400, URZ ;  /* 0x0000040015288890 */ /* 0x000fe2000fffe0ff */
[----:B------:R-:W-:Y:S01]  /*5000*/  VOTEU.ALL UP0, P1 ;  /* 0x0000000000ff7886 */ /* 0x000fe20000800000 */
[----:B------:R-:W-:Y:S01]  /*5010*/  UMOV UR44, UR36 ;  /* 0x00000024002c7c82 */ /* 0x000fe20008000000 */
[----:B------:R-:W-:Y:S04]  /*5020*/  UPRMT UR6, UR52, 0x654, UR41 ;  /* 0x0000065434067896 */ /* 0x000fe80008000029 */
[----:B------:R-:W-:Y:S02]  /*5030*/  IMAD.U32 R8, RZ, RZ, UR5 ;  /* 0x00000005ff087e24 */ /* 0x000fe4000f8e00ff */
[----:B------:R-:W-:Y:S03]  /*5040*/  IMAD.U32 R9, RZ, RZ, UR4 ;  /* 0x00000004ff097e24 */ /* 0x000fe6000f8e00ff */
[----:B------:R-:W-:Y:S02]  /*5050*/  @!P1 R2UR UR4, R8 ;  /* 0x00000000080492ca */ /* 0x000fe400000e0000 */
[----:B------:R-:W-:Y:S02]  /*5060*/  @!P1 R2UR UR5, R9 ;  /* 0x00000000090592ca */ /* 0x000fe400000e0000 */
[----:B------:R-:W-:Y:S05]  /*5070*/  @!P1 IADD3 R8, P0, PT, R16, 0x580, RZ ;  /* 0x0000058010089810 */ /* 0x000fea0007f1e0ff */
[----:B------:R-:W-:Y:S06]  /*5080*/  @!P1 IMAD.X R6, RZ, RZ, R17, P0 ;  /* 0x000000ffff069224 */ /* 0x000fec00000e0611 */
[----:B------:R1:W-:Y:S01]  /*5090*/  @!UP0 UTMALDG.3D [UR40], [UR4], desc[UR8] ;  /* 0x00000828040085b4 */ /* 0x0003e20008011000 */
[----:B------:R1:W-:Y:S01]  /*50a0*/  @!P1 SYNCS.ARRIVE.TRANS64.RED.A0TR RZ, [UR21+0x20], R0 ;  /* 0x00002000ffff99a7 */ /* 0x0003e20008300415 */
[----:B------:R-:W-:Y:S01]  /*50b0*/  SYNCS.ARRIVE.TRANS64.RED.A1T0 RZ, [UR6], RZ ;  /* 0x000000ffffff79a7 */ /* 0x000fe20008100406 */
[----:B------:R-:W2:Y:S02]  /*50c0*/  SYNCS.PHASECHK.TRANS64.TRYWAIT P2, [UR21+0x48], R10 ;  /* 0x0000480aff0075a7 */ /* 0x000ea40008041115 */
[----:B-12---:R-:W-:Y:S05]  /*50d0*/  @!P2 BRA `(.L_x_93) ;  /* 0x000000780088a947 */ /* 0x006fea0003800000 */
.L_x_212:
[----:B------:R-:W-:Y:S01]  /*50e0*/  @!P1 R2UR UR5, R8 ;  /* 0x00000000080592ca */ /* 0x000fe200000e0000 */
[----:B------:R-:W-:Y:S01]  /*50f0*/  VOTEU.ALL UP0, P1 ;  /* 0x0000000000ff7886 */ /* 0x000fe20000800000 */
[----:B------:R-:W-:Y:S01]  /*5100*/  @!P1 R2UR UR4, R6 ;  /* 0x00000000060492ca */ /* 0x000fe200000e0000 */
[----:B-1----:R-:W-:Y:S01]  /*5110*/  @!P1 IMAD.MOV.U32 R0, RZ, RZ, 0x4000 ;  /* 0x00004000ff009424 */ /* 0x002fe200078e00ff */
[----:B------:R-:W-:Y:S01]  /*5120*/  UMOV UR8, 0x0 ;  /* 0x0000000000087882 */ /* 0x000fe20000000000 */
[----:B------:R-:W-:Y:S01]  /*5130*/  UMOV UR9, 0x10000000 ;  /* 0x1000000000097882 */ /* 0x000fe20000000000 */
[----:B------:R-:W-:Y:S02]  /*5140*/  @!UP0 UIADD3 UR34, UPT, UPT, UR42, 0x20, URZ ;  /* 0x000000202a228890 */ /* 0x000fe4000fffe0ff */
[----:B------:R-:W-:Y:S01]  /*5150*/  @!UP0 UIADD3 UR32, UPT, UPT, UR21, 0x4400, URZ ;  /* 0x0000440015208890 */ /* 0x000fe2000fffe0ff */
[----:B------:R-:W-:Y:S01]  /*5160*/  VOTEU.ALL UP0, P1 ;  /* 0x0000000000ff7886 */ /* 0x000fe20000800000 */
[----:B------:R-:W-:Y:S01]  /*5170*/  UMOV UR35, UR43 ;  /* 0x0000002b00237c82 */ /* 0x000fe20008000000 */
[----:B------:R-:W-:Y:S02]  /*5180*/  UPRMT UR7, UR52, 0x654, UR33 ;  /* 0x0000065434077896 */ /* 0x000fe40008000021 */
        /* <DEDUP_REMOVED lines=11> */
.L_x_214:
        /* <DEDUP_REMOVED lines=10> */
[----:B------:R-:W-:Y:S02]  /*52e0*/  UMOV UR28, UR36 ;  /* 0x00000024001c7c82 */ /* 0x000fe40008000000 */
[----:B------:R-:W-:Y:S01]  /*52f0*/  IMAD.U32 R8, RZ, RZ, UR5 ;  /* 0x00000005ff087e24 */ /* 0x000fe2000f8e00ff */
[----:B------:R-:W-:Y:S01]  /*5300*/  UPRMT UR29, UR52, 0x654, UR25 ;  /* 0x00000654341d7896 */ /* 0x000fe20008000019 */
        /* <DEDUP_REMOVED lines=10> */
.L_x_216:
        /* <DEDUP_REMOVED lines=16> */
[----:B------:R-:W-:Y:S02]  /*54b0*/  SHF.L.U32 R9, RZ, 0x1f, RZ ;  /* 0x0000001fff097819 */ /* 0x000fe400000006ff */
[----:B------:R-:W-:Y:S05]  /*54c0*/  @!P1 IADD3 R8, P0, PT, R16, 0x580, RZ ;  /* 0x0000058010089810 */ /* 0x000fea0007f1e0ff */
[----:B------:R-:W-:Y:S04]  /*54d0*/  @!P1 IMAD.X R6, RZ, RZ, R17, P0 ;  /* 0x000000ffff069224 */ /* 0x000fe800000e0611 */
[----:B------:R1:W-:Y:S01]  /*54e0*/  @!UP0 UTMALDG.3D [UR16], [UR4], desc[UR8] ;  /* 0x00000810040085b4 */ /* 0x0003e20008011000 */
[----:B------:R1:W-:Y:S01]  /*54f0*/  @!P1 SYNCS.ARRIVE.TRANS64.RED.A0TR RZ, [UR21+0x38], R0 ;  /* 0x00003800ffff99a7 */ /* 0x0003e20008300415 */
[----:B------:R-:W-:Y:S01]  /*5500*/  SYNCS.ARRIVE.TRANS64.RED.A1T0 RZ, [UR24], RZ ;  /* 0x000000ffffff79a7 */ /* 0x000fe20008100418 */
[----:B------:R-:W2:Y:S02]  /*5510*/  SYNCS.PHASECHK.TRANS64.TRYWAIT P2, [UR21+0x40], R9 ;  /* 0x00004009ff0075a7 */ /* 0x000ea40008041115 */
[----:B-12---:R-:W-:Y:S05]  /*5520*/  @!P2 BRA `(.L_x_96) ;  /* 0x0000007400bca947 */ /* 0x006fea0003800000 */
.L_x_218:
[----:B------:R-:W-:Y:S01]  /*5530*/  @!P1 R2UR UR5, R8 ;  /* 0x00000000080592ca */ /* 0x000fe200000e0000 */
[----:B------:R-:W-:Y:S01]  /*5540*/  VOTEU.ALL UP0, P1 ;  /* 0x0000000000ff7886 */ /* 0x000fe20000800000 */
[----:B------:R-:W-:Y:S01]  /*5550*/  @!P1 R2UR UR4, R6 ;  /* 0x00000000060492ca */ /* 0x000fe200000e0000 */
[----:B-1----:R-:W-:Y:S01]  /*5560*/  @!P1 IMAD.MOV.U32 R0, RZ, RZ, 0x4000 ;  /* 0x00004000ff009424 */ /* 0x002fe200078e00ff */
[----:B------:R-:W-:Y:S01]  /*5570*/  UMOV UR18, 0x0 ;  /* 0x0000000000127882 */ /* 0x000fe20000000000 */
[----:B------:R-:W-:Y:S01]  /*5580*/  UMOV UR19, 0x10000000 ;  /* 0x1000000000137882 */ /* 0x000fe20000000000 */
[----:B------:R-:W-:Y:S01]  /*5590*/  @!UP0 UIADD3 UR10, UPT, UPT, UR42, 0x80, URZ ;  /* 0x000000802a0a8890 */ /* 0x000fe2000fffe0ff */
[----:B------:R-:W-:Y:S01]  /*55a0*/  @!P1 IADD3 R8, P0, PT, R16, 0x580, RZ ;  /* 0x0000058010089810 */ /* 0x000fe20007f1e0ff */
[----:B------:R-:W-:Y:S01]  /*55b0*/  @!UP0 UIADD3 UR8, UPT, UPT, UR21, 0x400, URZ ;  /* 0x0000040015088890 */ /* 0x000fe2000fffe0ff */
[----:B------:R-:W-:Y:S01]  /*55c0*/  VOTEU.ALL UP0, P1 ;  /* 0x0000000000ff7886 */ /* 0x000fe20000800000 */
[----:B------:R-:W-:Y:S01]  /*55d0*/  UMOV UR9, UR41 ;  /* 0x0000002900097c82 */ /* 0x000fe20008000000 */
[----:B------:R-:W-:Y:S02]  /*55e0*/  UMOV UR11, UR43 ;  /* 0x0000002b000b7c82 */ /* 0x000fe40008000000 */
[----:B------:R-:W-:Y:S01]  /*55f0*/  IMAD.U32 R18, RZ, RZ, UR5 ;  /* 0x00000005ff127e24 */ /* 0x000fe2000f8e00ff */
[----:B------:R-:W-:Y:S01]  /*5600*/  UMOV UR12, UR36 ;  /* 0x00000024000c7c82 */ /* 0x000fe20008000000 */
[----:B------:R-:W-:Y:S02]  /*5610*/  IMAD.U32 R19, RZ, RZ, UR4 ;  /* 0x00000004ff137e24 */ /* 0x000fe4000f8e00ff */
[----:B------:R-:W-:Y:S01]  /*5620*/  @!P1 IMAD.X R6, RZ, RZ, R17, P0 ;  /* 0x000000ffff069224 */ /* 0x000fe200000e0611 */
[----:B------:R-:W-:Y:S02]  /*5630*/  @!P1 R2UR UR4, R18 ;  /* 0x00000000120492ca */ /* 0x000fe400000e0000 */
[----:B------:R-:W-:Y:S11]  /*5640*/  @!P1 R2UR UR5, R19 ;  /* 0x00000000130592ca */ /* 0x000ff600000e0000 */
[----:B------:R-:W-:Y:S02]  /*5650*/  @!UPT UIADD3 URZ, UPT, UPT, URZ, URZ, URZ ;  /* 0x000000fffffff290 */ /* 0x000fe4000fffe0ff */
[----:B------:R1:W-:Y:S01]  /*5660*/  @!UP0 UTMALDG.3D [UR8], [UR4], desc[UR18] ;  /* 0x00001208040085b4 */ /* 0x0003e20008011000 */
[----:B------:R1:W-:Y:S01]  /*5670*/  @!P1 SYNCS.ARRIVE.TRANS64.RED.A0TR RZ, [UR21+0x20], R0 ;  /* 0x00002000ffff99a7 */ /* 0x0003e20008300415 */
[----:B------:R-:W-:Y:S01]  /*5680*/  SYNCS.ARRIVE.TRANS64.RED.A1T0 RZ, [UR6], RZ ;  /* 0x000000ffffff79a7 */ /* 0x000fe20008100406 */
[----:B------:R-:W2:Y:S02]  /*5690*/  SYNCS.PHASECHK.TRANS64.TRYWAIT P2, [UR21+0x48], R9 ;  /* 0x00004809ff0075a7 */ /* 0x000ea40008041115 */
[----:B-12---:R-:W-:Y:S05]  /*56a0*/  @!P2 BRA `(.L_x_97) ;  /* 0x000000740074a947 */ /* 0x006fea0003800000 */
.L_x_220:
        /* <DEDUP_REMOVED lines=24> */
.L_x_222:
[----:B------:R-:W-:Y:S01]  /*5830*/  @!P1 R2UR UR5, R8 ;  /* 0x00000000080592ca */ /* 0x000fe200000e0000 */
[----:B------:R-:W-:Y:S01]  /*5840*/  VOTEU.ALL UP0, P1 ;  /* 0x0000000000ff7886 */ /* 0x000fe20000800000 */
[----:B------:R-:W-:Y:S01]  /*5850*/  @!P1 R2UR UR4, R6 ;  /* 0x00000000060492ca */ /* 0x000fe200000e0000 */
[----:B-1----:R-:W-:Y:S01]  /*5860*/  @!P1 IMAD.MOV.U32 R0, RZ, RZ, 0x4000 ;  /* 0x00004000ff009424 */ /* 0x002fe200078e00ff */
[----:B------:R-:W-:Y:S01]  /*5870*/  UMOV UR6, 0x0 ;  /* 0x0000000000067882 */ /* 0x000fe20000000000 */
[----:B------:R-:W-:Y:S01]  /*5880*/  UMOV UR7, 0x10000000 ;  /* 0x1000000000077882 */ /* 0x000fe20000000000 */
[----:B------:R-:W-:Y:S01]  /*5890*/  @!UP0 UIADD3 UR10, UPT, UPT, UR42, 0xc0, URZ ;  /* 0x000000c02a0a8890 */ /* 0x000fe2000fffe0ff */
[----:B------:R-:W-:Y:S01]  /*58a0*/  VIADD R14, R14, 0x1 ;  /* 0x000000010e0e7836 */ /* 0x000fe20000000000 */
[----:B------:R-:W-:Y:S01]  /*58b0*/  @!UP0 UIADD3 UR8, UPT, UPT, UR21, 0x8400, URZ ;  /* 0x0000840015088890 */ /* 0x000fe2000fffe0ff */
[----:B------:R-:W-:Y:S01]  /*58c0*/  VOTEU.ALL UP0, P1 ;  /* 0x0000000000ff7886 */ /* 0x000fe20000800000 */
[----:B------:R-:W-:Y:S01]  /*58d0*/  UMOV UR9, UR25 ;  /* 0x0000001900097c82 */ /* 0x000fe20008000000 */
[----:B------:R-:W-:Y:S02]  /*58e0*/  UMOV UR11, UR43 ;  /* 0x0000002b000b7c82 */ /* 0x000fe40008000000 */
[----:B------:R-:W-:Y:S01]  /*58f0*/  IMAD.U32 R18, RZ, RZ, UR5 ;  /* 0x00000005ff127e24 */ /* 0x000fe2000f8e00ff */
[----:B------:R-:W-:Y:S01]  /*5900*/  UMOV UR12, UR36 ;  /* 0x00000024000c7c82 */ /* 0x000fe20008000000 */
[----:B------:R-:W-:Y:S03]  /*5910*/  IMAD.U32 R19, RZ, RZ, UR4 ;  /* 0x00000004ff137e24 */ /* 0x000fe6000f8e00ff */
        /* <DEDUP_REMOVED lines=8> */
.L_x_224:
[----:B------:R-:W-:Y:S01]  /*59a0*/  @!P1 IADD3 R6, P0, PT, R16, 0x580, RZ ;  /* 0x0000058010069810 */ /* 0x000fe20007f1e0ff */
[----:B------:R-:W-:Y:S01]  /*59b0*/  VOTEU.ALL UP0, P1 ;  /* 0x0000000000ff7886 */ /* 0x000fe20000800000 */
[----:B------:R-:W-:Y:S01]  /*59c0*/  UMOV UR6, 0x0 ;  /* 0x0000000000067882 */ /* 0x000fe20000000000 */
[----:B------:R-:W-:Y:S01]  /*59d0*/  UMOV UR7, 0x10000000 ;  /* 0x1000000000077882 */ /* 0x000fe20000000000 */
[----:B------:R-:W-:Y:S01]  /*59e0*/  @!P1 R2UR UR5, R6 ;  /* 0x00000000060592ca */ /* 0x000fe200000e0000 */
[----:B-1----:R-:W-:Y:S01]  /*59f0*/  @!P1 IMAD.X R0, RZ, RZ, R17, P0 ;  /* 0x000000ffff009224 */ /* 0x002fe200000e0611 */
[----:B------:R-:W-:Y:S01]  /*5a00*/  @!UP0 UIADD3 UR10, UPT, UPT, UR42, 0xe0, URZ ;  /* 0x000000e02a0a8890 */ /* 0x000fe2000fffe0ff */
[----:B------:R-:W-:Y:S01]  /*5a10*/  R2UR UR18, R85 ;  /* 0x00000000551272ca */ /* 0x000fe200000e0000 */
[----:B------:R-:W-:Y:S01]  /*5a20*/  @!UP0 UIADD3 UR8, UPT, UPT, UR21, 0xc400, URZ ;  /* 0x0000c40015088890 */ /* 0x000fe2000fffe0ff */
[----:B------:R-:W-:Y:S01]  /*5a30*/  R2UR UR16, R86 ;  /* 0x00000000561072ca */ /* 0x000fe200000e0000 */
[----:B------:R-:W-:Y:S01]  /*5a40*/  VOTEU.ALL UP0, P1 ;  /* 0x0000000000ff7886 */ /* 0x000fe20000800000 */
[----:B------:R-:W-:Y:S01]  /*5a50*/  @!P1 R2UR UR4, R0 ;  /* 0x00000000000492ca */ /* 0x000fe200000e0000 */
[----:B------:R-:W-:Y:S01]  /*5a60*/  UMOV UR9, UR17 ;  /* 0x0000001100097c82 */ /* 0x000fe20008000000 */
[----:B------:R-:W-:Y:S01]  /*5a70*/  UMOV UR11, UR43 ;  /* 0x0000002b000b7c82 */ /* 0x000fe20008000000 */
[----:B------:R-:W-:Y:S01]  /*5a80*/  UMOV UR12, UR36 ;  /* 0x00000024000c7c82 */ /* 0x000fe20008000000 */
[C---:B------:R-:W-:Y:S01]  /*5a90*/  ISETP.NE.AND P0, PT, R14.reuse, 0x2, PT ;  /* 0x000000020e00780c */ /* 0x040fe20003f05270 */
[----:B------:R-:W-:Y:S01]  /*5aa0*/  UPLOP3.LUT UP1, UPT, UPT, UPT, UPT, 0x80, 0x8 ;  /* 0x000000000008789c */ /* 0x000fe20003f2f070 */
[----:B------:R-:W-:Y:S01]  /*5ab0*/  IMAD.U32 R8, RZ, RZ, UR5 ;  /* 0x00000005ff087e24 */ /* 0x000fe2000f8e00ff */
[----:B------:R-:W-:Y:S01]  /*5ac0*/  UMOV UR36, UR30 ;  /* 0x0000001e00247c82 */ /* 0x000fe20008000000 */
[----:B------:R-:W-:Y:S01]  /*5ad0*/  SEL R0, RZ, 0x1, P0 ;  /* 0x00000001ff007807 */ /* 0x000fe20000000000 */
[----:B------:R-:W-:Y:S01]  /*5ae0*/  UIADD3 UR20, UPT, UPT, UR13, UR18, URZ ;  /* 0x000000120d147290 */ /* 0x000fe2000fffe0ff */
[----:B------:R-:W-:Y:S01]  /*5af0*/  SEL R14, R14, RZ, P0 ;  /* 0x000000ff0e0e7207 */ /* 0x000fe20000000000 */
[----:B------:R-:W-:Y:S01]  /*5b00*/  UIADD3 UR16, UPT, UPT, UR14, UR16, URZ ;  /* 0x000000100e107290 */ /* 0x000fe2000fffe0ff */
[----:B------:R-:W-:Y:S01]  /*5b10*/  LOP3.LUT R13, R13, R0, RZ, 0x3c, !PT ;  /* 0x000000000d0d7212 */ /* 0x000fe200078e3cff */
[----:B------:R-:W-:Y:S01]  /*5b20*/  IMAD.U32 R9, RZ, RZ, UR4 ;  /* 0x00000004ff097e24 */ /* 0x000fe2000f8e00ff */
[----:B------:R-:W-:Y:S04]  /*5b30*/  @!P1 R2UR UR4, R8 ;  /* 0x00000000080492ca */ /* 0x000fe800000e0000 */
[----:B------:R-:W-:Y:S11]  /*5b40*/  @!P1 R2UR UR5, R9 ;  /* 0x00000000090592ca */ /* 0x000ff600000e0000 */
[----:B------:R-:W-:Y:S02]  /*5b50*/  @!UPT UIADD3 URZ, UPT, UPT, URZ, URZ, URZ ;  /* 0x000000fffffff290 */ /* 0x000fe4000fffe0ff */
[----:B------:R2:W-:Y:S01]  /*5b60*/  @!UP0 UTMALDG.3D [UR8], [UR4], desc[UR6] ;  /* 0x00000608040085b4 */ /* 0x0005e20008011000 */
[----:B------:R2:W-:Y:S01]  /*5b70*/  @!P1 SYNCS.ARRIVE.TRANS64.RED.A0TR RZ, [UR21+0x38], R7 ;  /* 0x00003807ffff99a7 */ /* 0x0005e20008300415 */
[----:B------:R-:W-:Y:S01]  /*5b80*/  SYNCS.ARRIVE.TRANS64.RED.A1T0 RZ, [UR24], RZ ;  /* 0x000000ffffff79a7 */ /* 0x000fe20008100418 */
[----:B------:R-:W-:Y:S05]  /*5b90*/  BRA.U UP2, `(.L_x_100) ;  /* 0xffffffe902f07547 */ /* 0x000fea000b83ffff */
[----:B------:R-:W1:Y:S02]  /*5ba0*/  SYNCS.PHASECHK.TRANS64.TRYWAIT P0, [UR21+0x40], R10 ;  /* 0x0000400aff0075a7 */ /* 0x000e640008001115 */
[----:B-1----:R-:W-:Y:S05]  /*5bb0*/  @!P0 BRA `(.L_x_101) ;  /* 0x0000007000788947 */ /* 0x002fea0003800000 */
.L_x_226:
[----:B------:R-:W3:Y:S02]  /*5bc0*/  SYNCS.PHASECHK.TRANS64.TRYWAIT P0, [UR21+0x48], R10 ;  /* 0x0000480aff0075a7 */ /* 0x000ee40008001115 */
[----:B---3--:R-:W-:Y:S05]  /*5bd0*/  @!P0 BRA `(.L_x_102) ;  /* 0x0000007000888947 */ /* 0x008fea0003800000 */
.L_x_228:
[----:B------:R-:W3:Y:S01]  /*5be0*/  SYNCS.PHASECHK.TRANS64.TRYWAIT P0, [UR21+0x50], R10 ;  /* 0x0000500aff0075a7 */ /* 0x000ee20008001115 */
[----:B-1----:R-:W-:Y:S01]  /*5bf0*/  HFMA2 R0, -RZ, RZ, 0, 5.9604644775390625e-08 ;  /* 0x00000001ff007431 */ /* 0x002fe200000001ff */
[----:B---3--:R-:W-:Y:S06]  /*5c00*/  @!P0 BRA `(.L_x_103) ;  /* 0x0000007000948947 */ /* 0x008fec0003800000 */
.L_x_230:
[----:B-1----:R-:W-:Y:S02]  /*5c10*/  MOV R2, UR21 ;  /* 0x0000001500027c02 */ /* 0x002fe40008000f00 */
[----:B------:R-:W-:-:S07]  /*5c20*/  SHF.L.U32 R0, R0, 0x1f, RZ ;  /* 0x0000001f00007819 */ /* 0x000fce00000006ff */
.L_x_104:
[----:B-1----:R1:W3:Y:S02]  /*5c30*/  SYNCS.PHASECHK.TRANS64.TRYWAIT P0, [R2+URZ+0x58], R0 ;  /* 0x00005800020075a7 */ /* 0x0022e400080011ff */
[----:B---3--:R-:W-:Y:S05]  /*5c40*/  @!P0 NANOSLEEP.SYNCS 0x989680 ;  /* 0x009896800000895d */ /* 0x008fea0003900000 */
[----:B------:R-:W3:Y:S02]  /*5c50*/  @!P0 SYNCS.PHASECHK.TRANS64 P0, [R2+URZ+0x58], R0 ;  /* 0x00005800020085a7 */ /* 0x000ee400080010ff */
[----:B--23--:R-:W-:Y:S05]  /*5c60*/  @P0 EXIT ;  /* 0x000000000000094d */ /* 0x00cfea0003800000 */
[----:B------:R-:W-:Y:S05]  /*5c70*/  BRA `(.L_x_104) ;  /* 0xfffffffc00ec7947 */ /* 0x000fea000383ffff */
.L_x_85:
[----:B------:R-:W-:-:S06]  /*5c80*/  UISETP.GE.AND UP0, UPT, UR17, 0x4, UPT ;  /* 0x000000041100788c */ /* 0x000fcc000bf06270 */
[----:B------:R-:W-:-:S13]  /*5c90*/  PLOP3.LUT P0, PT, PT, PT, UP0, 0x80, 0x8 ;  /* 0x000000000008781c */ /* 0x000fda0003f0f008 */
[----:B------:R-:W-:Y:S05]  /*5ca0*/  @!P0 EXIT ;  /* 0x000000000000894d */ /* 0x000fea0003800000 */
[----:B------:R-:W-:Y:S01]  /*5cb0*/  BAR.SYNC.DEFER_BLOCKING 0x6, 0xa0 ;  /* 0x0182800000007b1d */ /* 0x000fe20000010000 */
[C---:B------:R-:W-:Y:S01]  /*5cc0*/  IMAD.SHL.U32 R2, R100.reuse, 0x20, RZ ;  /* 0x0000002064027824 */ /* 0x040fe200078e00ff */
[C---:B------:R-:W-:Y:S01]  /*5cd0*/  LOP3.LUT R82, R100.reuse, 0x1, RZ, 0xc0, !PT ;  /* 0x0000000164527812 */ /* 0x040fe200078ec0ff */
[C---:B------:R-:W-:Y:S01]  /*5ce0*/  IMAD.SHL.U32 R44, R100.reuse, 0x4, RZ ;  /* 0x00000004642c7824 */ /* 0x040fe200078e00ff */
[----:B------:R-:W-:Y:S01]  /*5cf0*/  CS2R R96, SRZ ;  /* 0x0000000000607805 */ /* 0x000fe2000001ff00 */
[----:B------:R-:W-:Y:S01]  /*5d00*/  IMAD.U32 R37, R100, 0x10000, RZ ;  /* 0x0001000064257824 */ /* 0x000fe200078e00ff */
[----:B------:R-:W-:Y:S01]  /*5d10*/  UMOV UR43, 0x400 ;  /* 0x00000400002b7882 */ /* 0x000fe20000000000 */
[----:B------:R-:W1:Y:S01]  /*5d20*/  LDCU.64 UR4, c[0x0][0x890] ;  /* 0x00011200ff0477ac */ /* 0x000e620008000a00 */
[----:B------:R-:W2:Y:S01]  /*5d30*/  LDC.64 R80, c[0x0][0x8b0] ;  /* 0x00022c00ff507b82 */ /* 0x000ea20000000a00 */
[----:B------:R-:W-:Y:S01]  /*5d40*/  LOP3.LUT R3, R2, 0xe0, RZ, 0xc0, !PT ;  /* 0x000000e002037812 */ /* 0x000fe200078ec0ff */
[----:B------:R-:W-:Y:S01]  /*5d50*/  IMAD.MOV.U32 R99, RZ, RZ, 0x2 ;  /* 0x00000002ff637424 */ /* 0x000fe200078e00ff */
[----:B------:R-:W-:Y:S01]  /*5d60*/  ULEA UR43, UR52, UR43, 0x18 ;  /* 0x0000002b342b7291 */ /* 0x000fe2000f8ec0ff */
[----:B------:R-:W-:Y:S01]  /*5d70*/  ISETP.NE.U32.AND P0, PT, R82, 0x1, PT ;  /* 0x000000015200780c */ /* 0x000fe20003f05070 */
[----:B------:R-:W-:Y:S01]  /*5d80*/  IMAD.MOV.U32 R98, RZ, RZ, 0x4 ;  /* 0x00000004ff627424 */ /* 0x000fe200078e00ff */
[----:B------:R-:W-:Y:S01]  /*5d90*/  LOP3.LUT R44, R3, 0x1c, R44, 0xf8, !PT ;  /* 0x0000001c032c7812 */ /* 0x000fe200078ef82c */
[----:B------:R-:W-:Y:S01]  /*5da0*/  IMAD.MOV.U32 R36, RZ, RZ, RZ ;  /* 0x000000ffff247224 */ /* 0x000fe200078e00ff */
[----:B------:R-:W3:Y:S01]  /*5db0*/  LDC.64 R46, c[0x0][0x8a8] ;  /* 0x00022a00ff2e7b82 */ /* 0x000ee20000000a00 */
[----:B------:R-:W-:Y:S01]  /*5dc0*/  LOP3.LUT R37, R37, 0x600000, RZ, 0xc0, !PT ;  /* 0x0060000025257812 */ /* 0x000fe200078ec0ff */
[----:B------:R-:W-:Y:S01]  /*5dd0*/  IMAD.MOV.U32 R90, RZ, RZ, RZ ;  /* 0x000000ffff5a7224 */ /* 0x000fe200078e00ff */
[----:B------:R-:W-:Y:S01]  /*5de0*/  R2P PR, R100, 0x6 ;  /* 0x0000000664007804 */ /* 0x000fe20000000000 */
[----:B------:R-:W4:Y:S01]  /*5df0*/  LDCU UR63, c[0x0][0x370] ;  /* 0x00006e00ff3f77ac */ /* 0x000f220008000800 */
[----:B------:R-:W-:-:S02]  /*5e00*/  LOP3.LUT R44, R44, 0xf00, R2, 0xf8, !PT ;  /* 0x00000f002c2c7812 */ /* 0x000fc400078ef802 */
[----:B------:R-:W-:Y:S01]  /*5e10*/  P2R R2, PR, RZ, 0x1 ;  /* 0x00000001ff027803 */ /* 0x000fe20000000000 */
[----:B------:R-:W4:Y:S01]  /*5e20*/  LDS R0, [UR43+0x100] ;  /* 0x0001002bff007984 */ /* 0x000f220008000800 */
[----:B-1----:R-:W-:Y:S01]  /*5e30*/  IMAD.U32 R102, RZ, RZ, UR4 ;  /* 0x00000004ff667e24 */ /* 0x002fe2000f8e00ff */
[----:B------:R-:W-:Y:S01]  /*5e40*/  UIADD3 UR4, UPT, UPT, UR43, 0x400, URZ ;  /* 0x000004002b047890 */ /* 0x000fe2000fffe0ff */
[----:B------:R-:W-:Y:S01]  /*5e50*/  IMAD.U32 R101, RZ, RZ, UR5 ;  /* 0x00000005ff657e24 */ /* 0x000fe2000f8e00ff */
[----:B------:R-:W-:Y:S01]  /*5e60*/  LOP3.LUT R100, R100, 0x60, RZ, 0xc0, !PT ;  /* 0x0000006064647812 */ /* 0x000fe200078ec0ff */
[----:B------:R-:W1:Y:S01]  /*5e70*/  LDCU.64 UR54, c[0x0][0x348] ;  /* 0x00006900ff3677ac */ /* 0x000e620008000a00 */
[----:B------:R-:W-:Y:S02]  /*5e80*/  SEL R99, R99, 0xfffffffe, !P1 ;  /* 0xfffffffe63637807 */ /* 0x000fe40004800000 */
[----:B------:R-:W-:Y:S01]  /*5e90*/  SEL R98, R98, 0xfffffffc, !P2 ;  /* 0xfffffffc62627807 */ /* 0x000fe20005000000 */
[----:B------:R-:W-:Y:S01]  /*5ea0*/  IMAD.U32 R88, RZ, RZ, UR4 ;  /* 0x00000004ff587e24 */ /* 0x000fe2000f8e00ff */
[----:B------:R-:W1:Y:S01]  /*5eb0*/  LDCU UR42, c[0x0][0xb0c] ;  /* 0x00016180ff2a77ac */ /* 0x000e620008000800 */
[----:B------:R-:W1:Y:S01]  /*5ec0*/  LDCU UR39, c[0x0][0xb30] ;  /* 0x00016600ff2777ac */ /* 0x000e620008000800 */
[----:B------:R-:W1:Y:S01]  /*5ed0*/  LDCU.64 UR60, c[0x0][0x888] ;  /* 0x00011100ff3c77ac */ /* 0x000e620008000a00 */
[----:B------:R-:W1:Y:S01]  /*5ee0*/  LDCU.64 UR40, c[0x0][0xb28] ;  /* 0x00016500ff2877ac */ /* 0x000e620008000a00 */
[----:B------:R-:W1:Y:S01]  /*5ef0*/  LDCU.128 UR56, c[0x0][0xb10] ;  /* 0x00016200ff3877ac */ /* 0x000e620008000c00 */
[----:B------:R-:W1:Y:S01]  /*5f00*/  LDCU UR62, c[0x0][0x374] ;  /* 0x00006e80ff3e77ac */ /* 0x000e620008000800 */
[----:B------:R-:W-:Y:S01]  /*5f10*/  UMOV UR53, URZ ;  /* 0x000000ff00357c82 */ /* 0x000fe20008000000 */
[----:B------:R-:W-:Y:S01]  /*5f20*/  UMOV UR47, URZ ;  /* 0x000000ff002f7c82 */ /* 0x000fe20008000000 */
[----:B-1234-:R-:W-:-:S07]  /*5f30*/  IMAD.IADD R37, R0, 0x1, R37 ;  /* 0x0000000100257824 */ /* 0x01efce00078e0225 */
.L_x_180:
[----:B------:R-:W-:Y:S02]  /*5f40*/  LEA R0, R90, UR43, 0x3 ;  /* 0x0000002b5a007c11 */ /* 0x000fe4000f8e18ff */
[----:B------:R-:W-:Y:S02]  /*5f50*/  SHF.L.U32 R2, R96, 0x1f, RZ ;  /* 0x0000001f60027819 */ /* 0x000fe400000006ff */
[----:B-1----:R-:W-:Y:S02]  /*5f60*/  LEA R4, R90, UR43, 0x4 ;  /* 0x0000002b5a047c11 */ /* 0x002fe4000f8e20ff */
[----:B------:R-:W1:Y:S02]  /*5f70*/  SYNCS.PHASECHK.TRANS64.TRYWAIT P0, [R0+URZ+0x70], R2 ;  /* 0x00007002000075a7 */ /* 0x000e6400080011ff */
[----:B-1----:R-:W-:Y:S05]  /*5f80*/  @!P0 BRA `(.L_x_105) ;  /* 0x0000006c00cc8947 */ /* 0x002fea0003800000 */
.L_x_231:
[----:B------:R-:W-:Y:S01]  /*5f90*/  R2UR UR7, R103 ;  /* 0x00000000670772ca */ /* 0x000fe200000e0000 */
[----:B------:R-:W2:Y:S01]  /*5fa0*/  LDS.128 R4, [R4+0xe0] ;  /* 0x0000e00004047984 */ /* 0x000ea20000000c00 */
[----:B-1----:R-:W-:Y:S01]  /*5fb0*/  VIADD R0, R0, 0x80 ;  /* 0x0000008000007836 */ /* 0x002fe20000000000 */
[----:B------:R-:W-:Y:S04]  /*5fc0*/  UISETP.GE.AND UP0, UPT, UR45, 0x1, UPT ;  /* 0x000000012d00788c */ /* 0x000fe8000bf06270 */
[----:B------:R-:W-:Y:S01]  /*5fd0*/  PRMT R0, RZ, 0x654, R0 ;  /* 0x00000654ff007816 */ /* 0x000fe20000000000 */
[----:B------:R-:W-:Y:S01]  /*5fe0*/  @!PT LDS RZ, [RZ] ;  /* 0x00000000fffff984 */ /* 0x000fe20000000800 */
[----:B------:R-:W-:Y:S01]  /*5ff0*/  @!PT LDS RZ, [RZ] ;  /* 0x00000000fffff984 */ /* 0x000fe20000000800 */
[----:B------:R-:W-:Y:S01]  /*6000*/  @!PT LDS RZ, [RZ] ;  /* 0x00000000fffff984 */ /* 0x000fe20000000800 */
[----:B------:R-:W-:Y:S01]  /*6010*/  @!PT LDS RZ, [RZ] ;  /* 0x00000000fffff984 */ /* 0x000fe20000000800 */
[----:B------:R1:W-:Y:S06]  /*6020*/  MEMBAR.ALL.CTA ;  /* 0x0000000000007992 */ /* 0x0003ec0000008000 */
[----:B-1----:R-:W1:Y:S02]  /*6030*/  FENCE.VIEW.ASYNC.S ;  /* 0x00000000000073c6 */ /* 0x002e640000000000 */
[----:B-1----:R1:W-:Y:S01]  /*6040*/  SYNCS.ARRIVE.TRANS64.RED.A1T0 RZ, [R0+URZ], RZ ;  /* 0x000000ff00ff79a7 */ /* 0x0023e200081004ff */
[----:B--2---:R-:W-:Y:S11]  /*6050*/  LOP3.LUT P0, RZ, R6, 0x1, RZ, 0xc0, !PT ;  /* 0x0000000106ff7812 */ /* 0x004ff6000780c0ff */
[----:B------:R-:W-:Y:S02]  /*6060*/  @!UPT UIADD3 URZ, UPT, UPT, URZ, URZ, URZ ;  /* 0x000000fffffff290 */ /* 0x000fe4000fffe0ff */
[----:B------:R-:W-:Y:S01]  /*6070*/  VOTEU.ANY UP1, P0 ;  /* 0x0000000000ff7886 */ /* 0x000fe20000020100 */
[----:B------:R-:W-:Y:S01]  /*6080*/  PLOP3.LUT P0, PT, PT, PT, UP1, 0x80, 0x8 ;  /* 0x000000000008781c */ /* 0x000fe20003f0f018 */
[----:B------:R-:W-:Y:S06]  /*6090*/  UP2UR UR4, UPR, URZ, 0x2 ;  /* 0x00000002ff047883 */ /* 0x000fec0008000000 */
[----:B------:R-:W-:Y:S06]  /*60a0*/  IMAD.U32 R104, RZ, RZ, UR4 ;  /* 0x00000004ff687e24 */ /* 0x000fec000f8e00ff */
[----:B------:R-:W-:Y:S02]  /*60b0*/  @P0 SHF.R.U32.HI R2, RZ, 0x10, R5 ;  /* 0x00000010ff020819 */ /* 0x000fe40000011605 */
[----:B------:R-:W-:Y:S02]  /*60c0*/  @P0 MOV R3, R4 ;  /* 0x0000000400030202 */ /* 0x000fe40000000f00 */
[----:B------:R-:W-:Y:S02]  /*60d0*/  @P0 R2UR UR4, R2 ;  /* 0x00000000020402ca */ /* 0x000fe400000e0000 */
[----:B------:R-:W-:Y:S02]  /*60e0*/  @P0 LOP3.LUT R4, R5, 0xffff, RZ, 0xc0, !PT ;  /* 0x0000ffff05040812 */ /* 0x000fe400078ec0ff */
[----:B------:R-:W-:Y:S02]  /*60f0*/  @P0 R2UR UR6, R3 ;  /* 0x00000000030602ca */ /* 0x000fe400000e0000 */
[----:B------:R-:W-:Y:S07]  /*6100*/  @P0 R2UR UR5, R4 ;  /* 0x00000000040502ca */ /* 0x000fee00000e0000 */
[----:B------:R-:W-:Y:S02]  /*6110*/  @UP1 UMOV UR7, UR4 ;  /* 0x0000000400071c82 */ /* 0x000fe40008000000 */
[----:B------:R-:W-:Y:S02]  /*6120*/  IMAD.U32 R103, RZ, RZ, UR7 ;  /* 0x00000007ff677e24 */ /* 0x000fe4000f8e00ff */
[----:B------:R-:W-:Y:S02]  /*6130*/  @UP1 UMOV UR38, UR6 ;  /* 0x0000000600261c82 */ /* 0x000fe40008000000 */
[----:B------:R-:W-:Y:S01]  /*6140*/  @UP1 UMOV UR37, UR5 ;  /* 0x0000000500251c82 */ /* 0x000fe20008000000 */
[----:B-1----:R-:W-:Y:S05]  /*6150*/  BRA.U !UP0, `(.L_x_106) ;  /* 0x0000000108cc7547 */ /* 0x002fea000b800000 */
[----:B------:R-:W1:Y:S01]  /*6160*/  LDCU UR12, c[0x0][0xb20] ;  /* 0x00016400ff0c77ac */ /* 0x000e620008000800 */
[----:B------:R-:W-:Y:S02]  /*6170*/  UIMAD.WIDE.U32 UR4, UR62, UR59, URZ ;  /* 0x0000003b3e0472a5 */ /* 0x000fe4000f8e00ff */
[----:B------:R-:W-:Y:S02]  /*6180*/  UIMAD.WIDE.U32 UR6, UR63, UR56, URZ ;  /* 0x000000383f0672a5 */ /* 0x000fe4000f8e00ff */
[----:B------:R-:W-:Y:S02]  /*6190*/  UISETP.NE.AND UP0, UPT, UR58, 0x1, UPT ;  /* 0x000000013a00788c */ /* 0x000fe4000bf05270 */
[----:B------:R-:W-:Y:S02]  /*61a0*/  UIMAD.WIDE.U32 UR8, UR37, UR59, URZ ;  /* 0x0000003b250872a5 */ /* 0x000fe4000f8e00ff */
[----:B------:R-:W-:Y:S02]  /*61b0*/  UIMAD.WIDE.U32 UR10, UR38, UR56, URZ ;  /* 0x00000038260a72a5 */ /* 0x000fe4000f8e00ff */
[----:B------:R-:W-:Y:S02]  /*61c0*/  UISETP.NE.AND UP1, UPT, UR42, 0x1, UPT ;  /* 0x000000012a00788c */ /* 0x000fe4000bf25270 */
[----:B------:R-:W-:Y:S01]  /*61d0*/  UISETP.NE.AND UP2, UPT, UR45, 0x1, UPT ;  /* 0x000000012d00788c */ /* 0x000fe2000bf45270 */
[----:B------:R-:W-:Y:S02]  /*61e0*/  UMOV UR4, UR5 ;  /* 0x0000000500047c82 */ /* 0x000fe40008000000 */
[----:B-1----:R-:W-:Y:S03]  /*61f0*/  USHF.R.U32.HI UR5, URZ, UR12, UR4 ;  /* 0x0000000cff057299 */ /* 0x002fe60008011604 */
[----:B------:R-:W-:Y:S02]  /*6200*/  UMOV UR4, UR7 ;  /* 0x0000000700047c82 */ /* 0x000fe40008000000 */
[----:B------:R-:W-:Y:S02]  /*6210*/  USHF.R.U32.HI UR7, URZ, UR57, UR4 ;  /* 0x00000039ff077299 */ /* 0x000fe40008011604 */
[----:B------:R-:W-:Y:S02]  /*6220*/  USEL UR4, UR62, UR5, !UP0 ;  /* 0x000000053e047287 */ /* 0x000fe4000c000000 */
[----:B------:R-:W-:Y:S01]  /*6230*/  USEL UR7, UR63, UR7, !UP1 ;  /* 0x000000073f077287 */ /* 0x000fe2000c800000 */
[----:B------:R-:W-:Y:S01]  /*6240*/  UMOV UR5, UR9 ;  /* 0x0000000900057c82 */ /* 0x000fe20008000000 */
[----:B------:R-:W-:Y:S02]  /*6250*/  UIMAD.WIDE.U32 UR8, UR4, UR40, URZ ;  /* 0x00000028040872a5 */ /* 0x000fe4000f8e00ff */
[----:B------:R-:W-:Y:S03]  /*6260*/  USHF.R.U32.HI UR6, URZ, UR12, UR5 ;  /* 0x0000000cff067299 */ /* 0x000fe60008011605 */
[----:B------:R-:W-:Y:S01]  /*6270*/  UMOV UR5, UR11 ;  /* 0x0000000b00057c82 */ /* 0x000fe20008000000 */
[----:B------:R-:W-:Y:S02]  /*6280*/  UIMAD.WIDE.U32 UR10, UR7, UR40, URZ ;  /* 0x00000028070a72a5 */ /* 0x000fe4000f8e00ff */
[----:B------:R-:W-:Y:S02]  /*6290*/  USHF.R.U32.HI UR12, URZ, UR57, UR5 ;  /* 0x00000039ff0c7299 */ /* 0x000fe40008011605 */
[----:B------:R-:W-:Y:S01]  /*62a0*/  USEL UR6, UR37, UR6, !UP0 ;  /* 0x0000000625067287 */ /* 0x000fe2000c000000 */
[----:B------:R-:W-:Y:S02]  /*62b0*/  UMOV UR5, UR9 ;  /* 0x0000000900057c82 */ /* 0x000fe40008000000 */
[----:B------:R-:W-:Y:S01]  /*62c0*/  UMOV UR10, UR11 ;  /* 0x0000000b000a7c82 */ /* 0x000fe20008000000 */
[----:B------:R-:W-:Y:S02]  /*62d0*/  @UP2 USHF.R.U32.HI UR4, URZ, UR41, UR5 ;  /* 0x00000029ff042299 */ /* 0x000fe40008011605 */
[----:B------:R-:W-:Y:S02]  /*62e0*/  @UP2 USHF.R.U32.HI UR7, URZ, UR41, UR10 ;  /* 0x00000029ff072299 */ /* 0x000fe4000801160a */
[----:B------:R-:W-:Y:S02]  /*62f0*/  UIMAD UR4, UR45, UR4, URZ ;  /* 0x000000042d0472a4 */ /* 0x000fe4000f8e02ff */
        /* <DEDUP_REMOVED lines=8> */
[----:B------:R-:W-:Y:S02]  /*6380*/  USEL UR11, UR6, UR4, !UP2 ;  /* 0x00000004060b7287 */ /* 0x000fe4000d000000 */
[----:B------:R-:W-:Y:S02]  /*6390*/  UIADD3 UR8, UPT, UPT, -UR5, URZ, URZ ;  /* 0x000000ff05087290 */ /* 0x000fe4000fffe1ff */
[----:B------:R-:W-:Y:S01]  /*63a0*/  UIADD3 UR10, UPT, UPT, -UR11, URZ, URZ ;  /* 0x000000ff0b0a7290 */ /* 0x000fe2000fffe1ff */
[----:B------:R-:W-:Y:S01]  /*63b0*/  @!UP0 UMOV UR4, UR9 ;  /* 0x0000000900048c82 */ /* 0x000fe20008000000 */
[----:B------:R-:W-:Y:S02]  /*63c0*/  UIADD3 UR9, UPT, UPT, -UR6, URZ, URZ ;  /* 0x000000ff06097290 */ /* 0x000fe4000fffe1ff */
[----:B------:R-:W-:Y:S02]  /*63d0*/  @!UP0 USHF.R.U32.HI UR4, URZ, UR41, UR4 ;  /* 0x00000029ff048299 */ /* 0x000fe40008011604 */
[----:B------:R-:W-:Y:S02]  /*63e0*/  UIMAD UR10, UR45, UR10, UR6 ;  /* 0x0000000a2d0a72a4 */ /* 0x000fe4000f8e0206 */
[----:B------:R-:W-:Y:S04]  /*63f0*/  @!UP0 USEL UR4, UR5, UR4, !UP2 ;  /* 0x0000000405048287 */ /* 0x000fe8000d000000 */
[----:B------:R-:W-:Y:S02]  /*6400*/  @!UP0 UIMAD UR10, UR7, UR10, UR4 ;  /* 0x0000000a070a82a4 */ /* 0x000fe4000f8e0204 */
[----:B------:R-:W-:Y:S02]  /*6410*/  @!UP0 UIADD3 UR11, UPT, UPT, UR11, -UR4, URZ ;  /* 0x800000040b0b8290 */ /* 0x000fe4000fffe0ff */
[----:B------:R-:W-:Y:S02]  /*6420*/  UIMAD UR7, UR42, UR8, UR38 ;  /* 0x000000082a0772a4 */ /* 0x000fe4000f8e0226 */
[----:B------:R-:W-:Y:S02]  /*6430*/  @!UP0 UIMAD UR6, UR11, UR45, UR5 ;  /* 0x0000002d0b0682a4 */ /* 0x000fe4000f8e0205 */
[----:B------:R-:W-:Y:S01]  /*6440*/  UIMAD UR4, UR58, UR9, UR37 ;  /* 0x000000093a0472a4 */ /* 0x000fe2000f8e0225 */
[----:B------:R-:W-:Y:S02]  /*6450*/  @!UP0 UMOV UR5, UR10 ;  /* 0x0000000a00058c82 */ /* 0x000fe40008000000 */
[----:B------:R-:W-:Y:S02]  /*6460*/  UIMAD UR38, UR5, UR42, UR7 ;  /* 0x0000002a052672a4 */ /* 0x000fe4000f8e0207 */
[----:B------:R-:W-:Y:S11]  /*6470*/  UIMAD UR37, UR6, UR58, UR4 ;  /* 0x0000003a062572a4 */ /* 0x000ff6000f8e0204 */
[----:B------:R-:W-:Y:S01]  /*6480*/  @!UPT UIADD3 URZ, UPT, UPT, URZ, URZ, URZ ;  /* 0x000000fffffff290 */ /* 0x000fe2000fffe0ff */
.L_x_106:
[----:B------:R-:W-:Y:S01]  /*6490*/  UISETP.NE.AND UP0, UPT, UR39, 0x1, UPT ;  /* 0x000000012700788c */ /* 0x000fe2000bf05270 */
[----:B------:R-:W-:Y:S01]  /*64a0*/  LOP3.LUT P0, RZ, R88, 0x3f0, RZ, 0xc0, !PT ;  /* 0x000003f058ff7812 */ /* 0x000fe2000780c0ff */
[----:B------:R-:W-:Y:S01]  /*64b0*/  USHF.L.U32 UR50, UR16, 0x7, URZ ;  /* 0x0000000710327899 */ /* 0x000fe200080006ff */
[----:B------:R-:W-:Y:S01]  /*64c0*/  BSSY.RECONVERGENT B6, `(.L_x_107) ;  /* 0x0000034000067945 */ /* 0x000fe20003800200 */
[----:B------:R-:W-:Y:S01]  /*64d0*/  USHF.L.U32 UR49, UR20, 0x8, URZ ;  /* 0x0000000814317899 */ /* 0x000fe200080006ff */
[----:B------:R-:W-:Y:S06]  /*64e0*/  IADD3 R90, PT, PT, R90, 0x1, RZ ;  /* 0x000000015a5a7810 */ /* 0x000fec0007ffe0ff */
[----:B------:R-:W1:Y:S01]  /*64f0*/  @!UP0 LDCU.128 UR12, c[0x0][0xb10] ;  /* 0x00016200ff0c87ac */ /* 0x000e620008000c00 */
[----:B------:R-:W2:Y:S01]  /*6500*/  @!UP0 LDCU UR5, c[0x0][0xb0c] ;  /* 0x00016180ff0587ac */ /* 0x000ea20008000800 */
[----:B------:R-:W3:Y:S01]  /*6510*/  @!UP0 LDCU UR10, c[0x0][0xb20] ;  /* 0x00016400ff0a87ac */ /* 0x000ee20008000800 */
[----:B-1----:R-:W-:Y:S02]  /*6520*/  UIMAD.WIDE.U32 UR8, UR38, UR12, URZ ;  /* 0x0000000c260872a5 */ /* 0x002fe4000f8e00ff */
[----:B------:R-:W-:Y:S02]  /*6530*/  UIMAD.WIDE.U32 UR6, UR37, UR15, URZ ;  /* 0x0000000f250672a5 */ /* 0x000fe4000f8e00ff */
[----:B------:R-:W-:Y:S03]  /*6540*/  @!UP0 UISETP.NE.AND UP1, UPT, UR14, 0x1, UPT ;  /* 0x000000010e00888c */ /* 0x000fe6000bf25270 */
[----:B------:R-:W-:Y:S01]  /*6550*/  @!UP0 UMOV UR4, UR9 ;  /* 0x0000000900048c82 */ /* 0x000fe20008000000 */
[----:B--2---:R-:W-:Y:S02]  /*6560*/  @!UP0 UISETP.NE.AND UP2, UPT, UR5, 0x1, UPT ;  /* 0x000000010500888c */ /* 0x004fe4000bf45270 */
[----:B------:R-:W-:Y:S01]  /*6570*/  @!UP0 USHF.R.U32.HI UR4, URZ, UR13, UR4 ;  /* 0x0000000dff048299 */ /* 0x000fe20008011604 */
[----:B------:R-:W-:Y:S02]  /*6580*/  @!UP0 UMOV UR6, UR7 ;  /* 0x0000000700068c82 */ /* 0x000fe40008000000 */
[----:B---3--:R-:W-:Y:S02]  /*6590*/  @!UP0 USHF.R.U32.HI UR6, URZ, UR10, UR6 ;  /* 0x0000000aff068299 */ /* 0x008fe40008011606 */
[----:B------:R-:W-:Y:S02]  /*65a0*/  @!UP0 USEL UR7, UR38, UR4, !UP2 ;  /* 0x0000000426078287 */ /* 0x000fe4000d000000 */
[----:B------:R-:W-:Y:S04]  /*65b0*/  @!UP0 USEL UR6, UR37, UR6, !UP1 ;  /* 0x0000000625068287 */ /* 0x000fe8000c800000 */
[----:B------:R-:W-:Y:S02]  /*65c0*/  @!UP0 UIADD3 UR4, UPT, UPT, -UR7, UR6, URZ ;  /* 0x0000000607048290 */ /* 0x000fe4000fffe1ff */
[----:B------:R-:W-:Y:S02]  /*65d0*/  @!UP0 UIADD3 UR6, UPT, UPT, UR7, -UR6, URZ ;  /* 0x8000000607068290 */ /* 0x000fe4000fffe0ff */
[----:B------:R-:W-:Y:S02]  /*65e0*/  @!UP0 UIMAD UR38, UR4, UR5, UR38 ;  /* 0x00000005042682a4 */ /* 0x000fe4000f8e0226 */
[----:B------:R-:W-:Y:S01]  /*65f0*/  @!UP0 UIMAD UR37, UR6, UR14, UR37 ;  /* 0x0000000e062582a4 */ /* 0x000fe2000f8e0225 */
[----:B------:R-:W-:Y:S11]  /*6600*/  @!P0 BRA `(.L_x_108) ;  /* 0x00000000007c8947 */ /* 0x000ff60003800000 */
[----:B------:R-:W1:Y:S01]  /*6610*/  LDCU.64 UR8, c[0x4][0x80] ;  /* 0x01001000ff0877ac */ /* 0x000e620008000a00 */
[----:B------:R-:W-:Y:S01]  /*6620*/  MOV R2, 0x0 ;  /* 0x0000000000027802 */ /* 0x000fe20000000f00 */
[----:B------:R-:W-:Y:S02]  /*6630*/  HFMA2 R12, -RZ, RZ, 0, 5.9604644775390625e-08 ;  /* 0x00000001ff0c7431 */ /* 0x000fe400000001ff */
[----:B------:R-:W-:Y:S01]  /*6640*/  IMAD.MOV.U32 R8, RZ, RZ, 0x70 ;  /* 0x00000070ff087424 */ /* 0x000fe200078e00ff */
[----:B------:R2:W3:Y:S01]  /*6650*/  LDC.64 R14, c[0x4][R2] ;  /* 0x01000000020e7b82 */ /* 0x0004e20000000a00 */
[----:B------:R-:W4:Y:S01]  /*6660*/  LDCU.64 UR6, c[0x4][0x88] ;  /* 0x01001100ff0677ac */ /* 0x000f220008000a00 */
[----:B------:R-:W-:Y:S01]  /*6670*/  IMAD.MOV.U32 R13, RZ, RZ, RZ ;  /* 0x000000ffff0d7224 */ /* 0x000fe200078e00ff */
[----:B------:R-:W2:Y:S01]  /*6680*/  LDCU.64 UR4, c[0x4][0x8] ;  /* 0x01000100ff0477ac */ /* 0x000ea20008000a00 */
[----:B-1----:R-:W-:Y:S01]  /*6690*/  MOV R5, UR9 ;  /* 0x0000000900057c02 */ /* 0x002fe20008000f00 */
[----:B------:R-:W-:Y:S01]  /*66a0*/  IMAD.U32 R4, RZ, RZ, UR8 ;  /* 0x00000008ff047e24 */ /* 0x000fe2000f8e00ff */
[----:B----4-:R-:W-:Y:S01]  /*66b0*/  MOV R7, UR7 ;  /* 0x0000000700077c02 */ /* 0x010fe20008000f00 */
[----:B------:R-:W-:Y:S01]  /*66c0*/  IMAD.U32 R6, RZ, RZ, UR6 ;  /* 0x00000006ff067e24 */ /* 0x000fe2000f8e00ff */
[----:B--2---:R-:W-:Y:S01]  /*66d0*/  MOV R11, UR5 ;  /* 0x00000005000b7c02 */ /* 0x004fe20008000f00 */
[----:B------:R-:W-:Y:S02]  /*66e0*/  IMAD.U32 R10, RZ, RZ, UR4 ;  /* 0x00000004ff0a7e24 */ /* 0x000fe4000f8e00ff */
[----:B------:R-:W-:Y:S07]  /*66f0*/  LEPC R20, `(.L_x_109) ;  /* 0x000000001014794e */ /* 0x000fee0000000000 */
[----:B---3-5:R-:W-:Y:S05]  /*6700*/  CALL.ABS.NOINC R14 ;  /* 0x000000000e007343 */ /* 0x028fea0003c00000 */
.L_x_109:
[----:B------:R-:W1:Y:S01]  /*6710*/  LDCU.64 UR8, c[0x4][0x80] ;  /* 0x01001000ff0877ac */ /* 0x000e620008000a00 */
[----:B------:R-:W2:Y:S01]  /*6720*/  LDC.64 R2, c[0x4][R2] ;  /* 0x0100000002027b82 */ /* 0x000ea20000000a00 */
[----:B------:R-:W-:Y:S02]  /*6730*/  HFMA2 R12, -RZ, RZ, 0, 5.9604644775390625e-08 ;  /* 0x00000001ff0c7431 */ /* 0x000fe400000001ff */
[----:B------:R-:W-:Y:S02]  /*6740*/  IMAD.MOV.U32 R8, RZ, RZ, 0x70 ;  /* 0x00000070ff087424 */ /* 0x000fe400078e00ff */
[----:B------:R-:W-:Y:S01]  /*6750*/  IMAD.MOV.U32 R13, RZ, RZ, RZ ;  /* 0x000000ffff0d7224 */ /* 0x000fe200078e00ff */
[----:B------:R-:W3:Y:S01]  /*6760*/  LDCU.64 UR6, c[0x4][0x88] ;  /* 0x01001100ff0677ac */ /* 0x000ee20008000a00 */
[----:B------:R-:W4:Y:S01]  /*6770*/  LDCU.64 UR4, c[0x4][0x8] ;  /* 0x01000100ff0477ac */ /* 0x000f220008000a00 */
[----:B-1----:R-:W-:Y:S02]  /*6780*/  MOV R4, UR8 ;  /* 0x0000000800047c02 */ /* 0x002fe40008000f00 */
[----:B------:R-:W-:Y:S02]  /*6790*/  MOV R5, UR9 ;  /* 0x0000000900057c02 */ /* 0x000fe40008000f00 */
[----:B---3--:R-:W-:Y:S01]  /*67a0*/  MOV R7, UR7 ;  /* 0x0000000700077c02 */ /* 0x008fe20008000f00 */
[----:B------:R-:W-:Y:S01]  /*67b0*/  IMAD.U32 R6, RZ, RZ, UR6 ;  /* 0x00000006ff067e24 */ /* 0x000fe2000f8e00ff */
[----:B----4-:R-:W-:Y:S01]  /*67c0*/  MOV R11, UR5 ;  /* 0x00000005000b7c02 */ /* 0x010fe20008000f00 */
[----:B------:R-:W-:Y:S02]  /*67d0*/  IMAD.U32 R10, RZ, RZ, UR4 ;  /* 0x00000004ff0a7e24 */ /* 0x000fe4000f8e00ff */
[----:B------:R-:W-:Y:S07]  /*67e0*/  LEPC R20, `(.L_x_108) ;  /* 0x000000001014794e */ /* 0x000fee0000000000 */
[----:B--2---:R-:W-:Y:S05]  /*67f0*/  CALL.ABS.NOINC R2 ;  /* 0x0000000002007343 */ /* 0x004fea0003c00000 */
.L_x_108:
[----:B------:R-:W-:Y:S05]  /*6800*/  BSYNC.RECONVERGENT B6 ;  /* 0x0000000000067941 */ /* 0x000fea0003800200 */
.L_x_107:
[----:B------:R-:W-:Y:S02]  /*6810*/  R2UR UR6, R87 ;  /* 0x00000000570672ca */ /* 0x000fe400000e0000 */
[----:B------:R-:W-:Y:S02]  /*6820*/  R2UR UR5, R102 ;  /* 0x00000000660572ca */ /* 0x000fe400000e0000 */
[----:B------:R-:W-:Y:S02]  /*6830*/  R2UR UR4, R101 ;  /* 0x00000000650472ca */ /* 0x000fe400000e0000 */
[----:B------:R-:W-:Y:S02]  /*6840*/  ISETP.NE.U32.AND P4, PT, R80, RZ, PT ;  /* 0x000000ff5000720c */ /* 0x000fe40003f85070 */
[----:B------:R-:W-:Y:S02]  /*6850*/  ISETP.NE.U32.AND P2, PT, RZ, UR60, PT ;  /* 0x0000003cff007c0c */ /* 0x000fe4000bf45070 */
[----:B------:R-:W-:Y:S02]  /*6860*/  ISETP.NE.AND.EX P4, PT, R81, RZ, PT, P4 ;  /* 0x000000ff5100720c */ /* 0x000fe40003f85340 */
[----:B------:R-:W-:Y:S01]  /*6870*/  ISETP.NE.AND.EX P2, PT, RZ, UR61, PT, P2 ;  /* 0x0000003dff007c0c */ /* 0x000fe2000bf45320 */
[----:B------:R-:W-:Y:S02]  /*6880*/  UISETP.NE.AND UP2, UPT, UR6, URZ, UPT ;  /* 0x000000ff0600728c */ /* 0x000fe4000bf45270 */
[----:B------:R-:W-:Y:S04]  /*6890*/  UISETP.NE.U32.AND UP0, UPT, UR5, URZ, UPT ;  /* 0x000000ff0500728c */ /* 0x000fe8000bf05070 */
[----:B------:R-:W-:Y:S01]  /*68a0*/  UISETP.NE.AND.EX UP1, UPT, UR4, URZ, UPT, UP0 ;  /* 0x000000ff0400728c */ /* 0x000fe2000bf25300 */
[----:B------:R-:W-:Y:S01]  /*68b0*/  PLOP3.LUT P1, PT, PT, PT, UP2, 0x80, 0x8 ;  /* 0x000000000008781c */ /* 0x000fe20003f2f028 */
[----:B------:R-:W-:Y:S03]  /*68c0*/  UPLOP3.LUT UP0, UPT, UPT, UPT, UPT, 0x40, 0x4 ;  /* 0x000000000004789c */ /* 0x000fe60003f0e870 */
[----:B------:R-:W-:Y:S06]  /*68d0*/  @UP2 UPLOP3.LUT UP0, UPT, UPT, UPT, UP1, 0x80, 0x8 ;  /* 0x000000000008289c */ /* 0x000fec0003f0f010 */
[----:B------:R-:W-:Y:S01]  /*68e0*/  PLOP3.LUT P0, PT, PT, PT, UP0, 0x80, 0x8 ;  /* 0x000000000008781c */ /* 0x000fe20003f0f008 */
[----:B------:R-:W-:Y:S01]  /*68f0*/  @!UPT UIADD3 URZ, UPT, UPT, URZ, URZ, URZ ;  /* 0x000000fffffff290 */ /* 0x000fe2000fffe0ff */
[----:B------:R-:W-:Y:S11]  /*6900*/  BRA.U !UP1, `(.L_x_110) ;  /* 0x0000000109407547 */ /* 0x000ff6000b800000 */
[----:B------:R-:W-:Y:S01]  /*6910*/  UISETP.NE.U32.AND UP0, UPT, UR60, URZ, UPT ;  /* 0x000000ff3c00728c */ /* 0x000fe2000bf05070 */
[----:B------:R-:W-:Y:S01]  /*6920*/  R2UR UR6, R102 ;  /* 0x00000000660672ca */ /* 0x000fe200000e0000 */
[----:B------:R-:W1:Y:S01]  /*6930*/  LDCU.64 UR8, c[0x0][0x358] ;  /* 0x00006b00ff0877ac */ /* 0x000e620008000a00 */
[----:B------:R-:W-:Y:S02]  /*6940*/  HFMA2 R83, -RZ, RZ, 0, 5.9604644775390625e-08 ;  /* 0x00000001ff537431 */ /* 0x000fe400000001ff */
[----:B------:R-:W-:Y:S01]  /*6950*/  IMAD.MOV.U32 R0, RZ, RZ, 0x1 ;  /* 0x00000001ff007424 */ /* 0x000fe200078e00ff */
[----:B------:R-:W-:Y:S06]  /*6960*/  UISETP.NE.AND.EX UP0, UPT, UR61, URZ, UPT, UP0 ;  /* 0x000000ff3d00728c */ /* 0x000fec000bf05300 */
[----:B------:R-:W-:Y:S05]  /*6970*/  PLOP3.LUT P3, PT, PT, PT, UP0, 0x80, 0x8 ;  /* 0x000000000008781c */ /* 0x000fea0003f6f008 */
[----:B------:R-:W2:Y:S01]  /*6980*/  @UP0 LDCU.64 UR4, c[0x0][0x888] ;  /* 0x00011100ff0407ac */ /* 0x000ea20008000a00 */
[----:B------:R-:W-:Y:S07]  /*6990*/  @UP0 UIMAD UR6, UR36, UR6, URZ ;  /* 0x00000006240602a4 */ /* 0x000fee000f8e02ff */
[----:B------:R-:W-:Y:S01]  /*69a0*/  @!P3 PRMT R83, R0, 0x7610, R83 ;  /* 0x000076100053b816 */ /* 0x000fe20000000053 */
[----:B--2---:R-:W-:Y:S06]  /*69b0*/  @UP0 UIMAD.WIDE UR4, UR6, 0x4, UR4 ;  /* 0x00000004060408a5 */ /* 0x004fec000f8e0204 */
[----:B------:R-:W-:Y:S02]  /*69c0*/  IMAD.U32 R2, RZ, RZ, UR4 ;  /* 0x00000004ff027e24 */ /* 0x000fe4000f8e00ff */
[----:B------:R-:W-:Y:S03]  /*69d0*/  IMAD.U32 R3, RZ, RZ, UR5 ;  /* 0x00000005ff037e24 */ /* 0x000fe6000f8e00ff */
[----:B------:R-:W2:Y:S02]  /*69e0*/  @!UP0 LDCU UR4, c[0x0][0x880] ;  /* 0x00011000ff0487ac */ /* 0x000ea40008000800 */
[----:B-1---5:R1:W5:Y:S02]  /*69f0*/  @P3 LDG.E R45, desc[UR8][R2.64] ;  /* 0x00000008022d3981 */ /* 0x022364000c1e1900 */
[----:B-12---:R-:W-:Y:S02]  /*6a00*/  @!P3 MOV R45, UR4 ;  /* 0x00000004002dbc02 */ /* 0x006fe40008000f00 */
.L_x_110:
[----:B------:R-:W-:Y:S05]  /*6a10*/  @!P4 BRA `(.L_x_111) ;  /* 0x000000000024c947 */ /* 0x000fea0003800000 */
[----:B------:R-:W-:Y:S01]  /*6a20*/  ISETP.NE.U32.AND P3, PT, R46, RZ, PT ;  /* 0x000000ff2e00720c */ /* 0x000fe20003f65070 */
[----:B------:R-:W1:Y:S03]  /*6a30*/  LDCU.64 UR4, c[0x0][0x358] ;  /* 0x00006b00ff0477ac */ /* 0x000e660008000a00 */
[----:B------:R-:W-:Y:S11]  /*6a40*/  ISETP.NE.AND.EX P3, PT, R47, RZ, PT, P3 ;  /* 0x000000ff2f00720c */ /* 0x000ff60003f65330 */
[----:B------:R-:W-:Y:S02]  /*6a50*/  @!UPT UIADD3 URZ, UPT, UPT, URZ, URZ, URZ ;  /* 0x000000fffffff290 */ /* 0x000fe4000fffe0ff */
[----:B------:R-:W2:Y:S01]  /*6a60*/  @P3 LDC.64 R2, c[0x0][0x8a8] ;  /* 0x00022a00ff023b82 */ /* 0x000ea20000000a00 */
[----:B------:R-:W-:Y:S04]  /*6a70*/  @P3 IMAD R0, R80, UR36, RZ ;  /* 0x0000002450003c24 */ /* 0x000fe8000f8e02ff */
[----:B--2---:R-:W-:Y:S05]  /*6a80*/  @P3 IMAD.WIDE R2, R0, 0x4, R2 ;  /* 0x0000000400023825 */ /* 0x004fea00078e0202 */
[----:B-1---5:R1:W5:Y:S02]  /*6a90*/  @P3 LDG.E R38, desc[UR4][R2.64] ;  /* 0x0000000402263981 */ /* 0x022364000c1e1900 */
[----:B-1----:R-:W2:Y:S02]  /*6aa0*/  @!P3 LDC R38, c[0x0][0x8a0] ;  /* 0x00022800ff26bb82 */ /* 0x002ea40000000800 */
.L_x_111:
[----:B-----5:R-:W-:Y:S01]  /*6ab0*/  FSETP.NEU.AND P3, PT, R45, RZ, PT ;  /* 0x000000ff2d00720b */ /* 0x020fe20003f6d000 */
[----:B------:R-:W-:Y:S01]  /*6ac0*/  IMAD.SHL.U32 R108, R44, 0x4, RZ ;  /* 0x000000042c6c7824 */ /* 0x000fe200078e00ff */
[----:B------:R-:W-:Y:S01]  /*6ad0*/  SEL R3, RZ, 0xffffffff, P2 ;  /* 0xffffffffff037807 */ /* 0x000fe20001000000 */
[----:B------:R-:W-:Y:S01]  /*6ae0*/  IMAD.SHL.U32 R111, R98, 0x10, RZ ;  /* 0x00000010626f7824 */ /* 0x000fe200078e00ff */
[----:B------:R-:W-:Y:S01]  /*6af0*/  @P1 LOP3.LUT P2, RZ, R83, 0xff, RZ, 0xc0, !PT ;  /* 0x000000ff53ff1812 */ /* 0x000fe2000784c0ff */
[----:B------:R-:W-:Y:S01]  /*6b00*/  VIADD R107, R108, UR43 ;  /* 0x0000002b6c6b7c36 */ /* 0x000fe20008000000 */
[----:B------:R-:W-:Y:S01]  /*6b10*/  @P1 SEL R0, RZ, 0xffffffff, P3 ;  /* 0xffffffffff001807 */ /* 0x000fe20001800000 */
[----:B------:R-:W-:Y:S01]  /*6b20*/  IMAD.MOV.U32 R113, RZ, RZ, -0x10 ;  /* 0xfffffff0ff717424 */ /* 0x000fe200078e00ff */
[----:B------:R-:W-:Y:S01]  /*6b30*/  LEA R109, R36, UR43, 0x3 ;  /* 0x0000002b246d7c11 */ /* 0x000fe2000f8e18ff */
[----:B------:R-:W-:Y:S01]  /*6b40*/  IMAD.SHL.U32 R112, R99, 0x10, RZ ;  /* 0x0000001063707824 */ /* 0x000fe200078e00ff */
[----:B------:R-:W-:Y:S01]  /*6b50*/  @P0 SEL R0, R3, R0, !P2 ;  /* 0x0000000003000207 */ /* 0x000fe20005000000 */
[C---:B------:R-:W-:Y:S01]  /*6b60*/  IMAD.IADD R94, R107.reuse, 0x1, R111 ;  /* 0x000000016b5e7824 */ /* 0x040fe200078e026f */
[----:B------:R-:W-:Y:S01]  /*6b70*/  PLOP3.LUT P2, PT, PT, PT, UP1, 0x80, 0x8 ;  /* 0x000000000008781c */ /* 0x000fe20003f4f018 */
[----:B------:R-:W-:Y:S01]  /*6b80*/  IMAD.IADD R106, R107, 0x1, R112 ;  /* 0x000000016b6a7824 */ /* 0x000fe200078e0270 */
[----:B------:R-:W-:Y:S01]  /*6b90*/  @P1 LOP3.LUT R0, R0, 0x1, RZ, 0xc0, !PT ;  /* 0x0000000100001812 */ /* 0x000fe200078ec0ff */
[----:B------:R-:W-:Y:S01]  /*6ba0*/  IMAD.IADD R92, R112, 0x1, R94 ;  /* 0x00000001705c7824 */ /* 0x000fe200078e025e */
[----:B------:R-:W-:Y:S01]  /*6bb0*/  LOP3.LUT P4, R89, R83, 0xff, RZ, 0xc0, !PT ;  /* 0x000000ff53597812 */ /* 0x000fe2000788c0ff */
[----:B------:R-:W-:Y:S01]  /*6bc0*/  BSSY B1, `(.L_x_112) ;  /* 0x0000049000017945 */ /* 0x000fe20003800000 */
[----:B------:R-:W-:Y:S01]  /*6bd0*/  ISETP.NE.U32.OR P5, PT, R0, 0x1, !P1 ;  /* 0x000000010000780c */ /* 0x000fe20004fa5470 */
[----:B------:R-:W-:Y:S01]  /*6be0*/  IMAD.MOV.U32 R114, RZ, RZ, 0x1 ;  /* 0x00000001ff727424 */ /* 0x000fe200078e00ff */
[----:B------:R-:W-:Y:S01]  /*6bf0*/  SEL R2, RZ, 0xffffffff, P3 ;  /* 0xffffffffff027807 */ /* 0x000fe20001800000 */
[----:B------:R-:W-:Y:S01]  /*6c00*/  IMAD R39, R36, 0x100, R37 ;  /* 0x0000010024277824 */ /* 0x000fe200078e0225 */
[----:B------:R-:W-:Y:S01]  /*6c10*/  P2R R105, PR, RZ, 0x20 ;  /* 0x00000020ff697803 */ /* 0x000fe20000000000 */
[----:B------:R-:W-:Y:S01]  /*6c20*/  IMAD.MOV.U32 R110, RZ, RZ, RZ ;  /* 0x000000ffff6e7224 */ /* 0x000fe200078e00ff */
[----:B------:R-:W-:Y:S02]  /*6c30*/  CS2R R78, SRZ ;  /* 0x00000000004e7805 */ /* 0x000fe4000001ff00 */
[----:B------:R-:W-:Y:S02]  /*6c40*/  @P2 SEL R2, R3, R2, !P4 ;  /* 0x0000000203022207 */ /* 0x000fe40006000000 */
[----:B------:R-:W-:Y:S02]  /*6c50*/  CS2R R76, SRZ ;  /* 0x00000000004c7805 */ /* 0x000fe4000001ff00 */
[----:B------:R-:W-:Y:S02]  /*6c60*/  CS2R R74, SRZ ;  /* 0x00000000004a7805 */ /* 0x000fe4000001ff00 */
[----:B------:R-:W-:Y:S02]  /*6c70*/  CS2R R72, SRZ ;  /* 0x0000000000487805 */ /* 0x000fe4000001ff00 */
[----:B------:R-:W-:Y:S02]  /*6c80*/  LOP3.LUT R2, R2, 0x1, RZ, 0xc0, !PT ;  /* 0x0000000102027812 */ /* 0x000fe400078ec0ff */
[----:B------:R-:W-:Y:S02]  /*6c90*/  CS2R R70, SRZ ;  /* 0x0000000000467805 */ /* 0x000fe4000001ff00 */
[----:B------:R-:W-:Y:S02]  /*6ca0*/  @P5 SHF.L.U32 R0, RZ, 0x1f, RZ ;  /* 0x0000001fff005819 */ /* 0x000fe400000006ff */
[----:B------:R-:W-:Y:S02]  /*6cb0*/  CS2R R68, SRZ ;  /* 0x0000000000447805 */ /* 0x000fe4000001ff00 */
[----:B------:R-:W-:Y:S02]  /*6cc0*/  ISETP.NE.U32.AND P2, PT, R2, 0x1, PT ;  /* 0x000000010200780c */ /* 0x000fe40003f45070 */
[----:B------:R-:W-:Y:S01]  /*6cd0*/  CS2R R66, SRZ ;  /* 0x0000000000427805 */ /* 0x000fe2000001ff00 */
[----:B------:R1:W3:Y:S01]  /*6ce0*/  @P5 SYNCS.PHASECHK.TRANS64.TRYWAIT P1, [UR43+0x20], R0 ;  /* 0x00002000ff0055a7 */ /* 0x0002e2000802112b */
[----:B------:R-:W-:Y:S02]  /*6cf0*/  CS2R R64, SRZ ;  /* 0x0000000000407805 */ /* 0x000fe4000001ff00 */
[----:B------:R-:W-:Y:S02]  /*6d00*/  P2R R115, PR, RZ, 0x4 ;  /* 0x00000004ff737803 */ /* 0x000fe40000000000 */
[----:B------:R-:W-:Y:S02]  /*6d10*/  CS2R R62, SRZ ;  /* 0x00000000003e7805 */ /* 0x000fe4000001ff00 */
[----:B------:R-:W-:Y:S02]  /*6d20*/  ISETP.NE.U32.AND P2, PT, R82, 0x1, PT ;  /* 0x000000015200780c */ /* 0x000fe40003f45070 */
[----:B------:R-:W-:Y:S02]  /*6d30*/  CS2R R60, SRZ ;  /* 0x00000000003c7805 */ /* 0x000fe4000001ff00 */
[----:B------:R-:W-:Y:S02]  /*6d40*/  CS2R R58, SRZ ;  /* 0x00000000003a7805 */ /* 0x000fe4000001ff00 */
[----:B------:R-:W-:Y:S02]  /*6d50*/  CS2R R56, SRZ ;  /* 0x0000000000387805 */ /* 0x000fe4000001ff00 */
[----:B------:R-:W-:Y:S02]  /*6d60*/  SEL R113, R113, 0x10, !P2 ;  /* 0x0000001071717807 */ /* 0x000fe40005000000 */
[----:B------:R-:W-:Y:S02]  /*6d70*/  CS2R R54, SRZ ;  /* 0x0000000000367805 */ /* 0x000fe4000001ff00 */
[----:B------:R-:W-:Y:S02]  /*6d80*/  CS2R R52, SRZ ;  /* 0x0000000000347805 */ /* 0x000fe4000001ff00 */
[----:B------:R-:W-:Y:S02]  /*6d90*/  CS2R R50, SRZ ;  /* 0x0000000000327805 */ /* 0x000fe4000001ff00 */
[----:B------:R-:W-:Y:S01]  /*6da0*/  CS2R R48, SRZ ;  /* 0x0000000000307805 */ /* 0x000fe2000001ff00 */
[----:B------:R-:W-:Y:S02]  /*6db0*/  IMAD.IADD R107, R107, 0x1, R113 ;  /* 0x000000016b6b7824 */ /* 0x000fe400078e0271 */
[C---:B------:R-:W-:Y:S02]  /*6dc0*/  IMAD.IADD R95, R113.reuse, 0x1, R106 ;  /* 0x00000001715f7824 */ /* 0x040fe400078e026a */
[C---:B------:R-:W-:Y:S02]  /*6dd0*/  IMAD.IADD R93, R113.reuse, 0x1, R94 ;  /* 0x00000001715d7824 */ /* 0x040fe400078e025e */
[----:B------:R-:W-:Y:S01]  /*6de0*/  IMAD.IADD R91, R113, 0x1, R92 ;  /* 0x00000001715b7824 */ /* 0x000fe200078e025c */
[----:B-1----:R-:W-:Y:S04]  /*6df0*/  SHF.L.U32 R0, R97, 0x1f, RZ ;  /* 0x0000001f61007819 */ /* 0x002fe800000006ff */
[----:B------:R1:W4:Y:S01]  /*6e00*/  SYNCS.PHASECHK.TRANS64.TRYWAIT P0, [R109+URZ+0x90], R0 ;  /* 0x000090006d0075a7 */ /* 0x00032200080011ff */
[----:B---3--:R-:W-:Y:S01]  /*6e10*/  @P5 SEL R114, RZ, 0x1, !P1 ;  /* 0x00000001ff725807 */ /* 0x008fe20004800000 */
[----:B-1----:R-:W-:Y:S06]  /*6e20*/  @!P5 BRA `(.L_x_113) ;  /* 0x000000000088d947 */ /* 0x002fec0003800000 */
[----:B------:R-:W-:Y:S01]  /*6e30*/  IMAD.MOV.U32 R78, RZ, RZ, RZ ;  /* 0x000000ffff4e7224 */ /* 0x000fe200078e00ff */
[----:B------:R-:W-:Y:S01]  /*6e40*/  ISETP.NE.AND P1, PT, R114, RZ, PT ;  /* 0x000000ff7200720c */ /* 0x000fe20003f25270 */
[----:B------:R-:W-:Y:S01]  /*6e50*/  BSSY B0, `(.L_x_114) ;  /* 0x0000014000007945 */ /* 0x000fe20003800000 */
[----:B------:R-:W-:Y:S02]  /*6e60*/  CS2R R50, SRZ ;  /* 0x0000000000327805 */ /* 0x000fe4000001ff00 */
        /* <DEDUP_REMOVED lines=13> */
[----:B------:R-:W-:Y:S01]  /*6f40*/  CS2R R76, SRZ ;  /* 0x00000000004c7805 */ /* 0x000fe2000001ff00 */
[----:B------:R-:W-:Y:S06]  /*6f50*/  @P1 BRA `(.L_x_115) ;  /* 0x00000000000c1947 */ /* 0x000fec0003800000 */
[----:B------:R-:W-:Y:S04]  /*6f60*/  SHF.L.U32 R3, RZ, 0x1f, RZ ;  /* 0x0000001fff037819 */ /* 0x000fe800000006ff */
[----:B------:R-:W1:Y:S02]  /*6f70*/  SYNCS.PHASECHK.TRANS64.TRYWAIT P1, [UR43+0x20], R3 ;  /* 0x00002003ff0075a7 */ /* 0x000e64000802112b */
[----:B-1----:R-:W-:Y:S05]  /*6f80*/  @!P1 BRA `(.L_x_116) ;  /* 0x0000005c00e09947 */ /* 0x002fea0003800000 */
.L_x_115:
[----:B------:R-:W-:Y:S05]  /*6f90*/  BSYNC B0 ;  /* 0x0000000000007941 */ /* 0x000fea0003800000 */
.L_x_114:
[----:B------:R-:W-:Y:S01]  /*6fa0*/  ISETP.NE.AND P1, PT, R115, RZ, PT ;  /* 0x000000ff7300720c */ /* 0x000fe20003f25270 */
[----:B------:R-:W-:Y:S11]  /*6fb0*/  HFMA2 R110, -RZ, RZ, 0, 5.9604644775390625e-08 ;  /* 0x00000001ff6e7431 */ /* 0x000ff600000001ff */
[----:B------:R-:W-:Y:S01]  /*6fc0*/  @!UPT UIADD3 URZ, UPT, UPT, URZ, URZ, URZ ;  /* 0x000000fffffff290 */ /* 0x000fe2000fffe0ff */
[----:B------:R3:W1:Y:S04]  /*6fd0*/  @P1 LDS.128 R48, [R108+UR43+0x400] ;  /* 0x0004002b6c301984 */ /* 0x0006680008000c00 */
[----:B------:R3:W1:Y:S04]  /*6fe0*/  @P1 LDS.128 R52, [R107+0x400] ;  /* 0x000400006b341984 */ /* 0x0006680000000c00 */
[----:B------:R3:W1:Y:S04]  /*6ff0*/  @P1 LDS.128 R56, [R106+0x400] ;  /* 0x000400006a381984 */ /* 0x0006680000000c00 */
[----:B------:R3:W1:Y:S04]  /*7000*/  @P1 LDS.128 R60, [R95+0x400] ;  /* 0x000400005f3c1984 */ /* 0x0006680000000c00 */
[----:B------:R3:W1:Y:S04]  /*7010*/  @P1 LDS.128 R64, [R94+0x400] ;  /* 0x000400005e401984 */ /* 0x0006680000000c00 */
[----:B------:R3:W1:Y:S04]  /*7020*/  @P1 LDS.128 R68, [R93+0x400] ;  /* 0x000400005d441984 */ /* 0x0006680000000c00 */
[----:B------:R3:W1:Y:S04]  /*7030*/  @P1 LDS.128 R72, [R92+0x400] ;  /* 0x000400005c481984 */ /* 0x0006680000000c00 */
[----:B------:R3:W1:Y:S02]  /*7040*/  @P1 LDS.128 R76, [R91+0x400] ;  /* 0x000400005b4c1984 */ /* 0x0006640000000c00 */
.L_x_113:
[----:B------:R-:W-:Y:S05]  /*7050*/  BSYNC B1 ;  /* 0x0000000000017941 */ /* 0x000fea0003800000 */
.L_x_112:
[----:B-1----:R-:W-:Y:S04]  /*7060*/  SHF.R.U32.HI R2, RZ, 0x15, R39 ;  /* 0x00000015ff027819 */ /* 0x002fe80000011627 */
[----:B------:R-:W-:Y:S01]  /*7070*/  LOP3.LUT P1, RZ, R2, 0x3, R84, 0x48, !PT ;  /* 0x0000000302ff7812 */ /* 0x000fe20007824854 */
[----:B------:R-:W-:Y:S01]  /*7080*/  @!UPT UIADD3 URZ, UPT, UPT, URZ, URZ, URZ ;  /* 0x000000fffffff290 */ /* 0x000fe2000fffe0ff */
[----:B----4-:R-:W-:Y:S11]  /*7090*/  @P0 BRA `(.L_x_117) ;  /* 0x0000000000080947 */ /* 0x010ff60003800000 */
[----:B------:R-:W1:Y:S02]  /*70a0*/  SYNCS.PHASECHK.TRANS64.TRYWAIT P0, [R109+URZ+0x90], R0 ;  /* 0x000090006d0075a7 */ /* 0x000e6400080011ff */
[----:B-1----:R-:W-:Y:S05]  /*70b0*/  @!P0 BRA `(.L_x_118) ;  /* 0x0000005c00ac8947 */ /* 0x002fea0003800000 */
.L_x_117:
[----:B------:R-:W-:Y:S05]  /*70c0*/  @!P1 BRA `(.L_x_119) ;  /* 0x0000000000409947 */ /* 0x000fea0003800000 */
[----:B------:R-:W4:Y:S01]  /*70d0*/  LDCU.64 UR8, c[0x4][0x70] ;  /* 0x01000e00ff0877ac */ /* 0x000f220008000a00 */
[----:B------:R-:W-:Y:S01]  /*70e0*/  MOV R3, 0x0 ;  /* 0x0000000000037802 */ /* 0x000fe20000000f00 */
[----:B------:R-:W-:Y:S02]  /*70f0*/  HFMA2 R12, -RZ, RZ, 0, 5.9604644775390625e-08 ;  /* 0x00000001ff0c7431 */ /* 0x000fe400000001ff */
[----:B------:R-:W-:Y:S02]  /*7100*/  IMAD.MOV.U32 R8, RZ, RZ, 0x192 ;  /* 0x00000192ff087424 */ /* 0x000fe400078e00ff */
[----:B------:R-:W-:Y:S01]  /*7110*/  IMAD.MOV.U32 R13, RZ, RZ, RZ ;  /* 0x000000ffff0d7224 */ /* 0x000fe200078e00ff */
[----:B------:R-:W5:Y:S01]  /*7120*/  LDCU.64 UR6, c[0x4][0x78] ;  /* 0x01000f00ff0677ac */ /* 0x000f620008000a00 */
[----:B------:R-:W1:Y:S01]  /*7130*/  LDC.64 R2, c[0x4][R3] ;  /* 0x0100000003027b82 */ /* 0x000e620000000a00 */
[----:B------:R-:W2:Y:S01]  /*7140*/  LDCU.64 UR4, c[0x4][0x10] ;  /* 0x01000200ff0477ac */ /* 0x000ea20008000a00 */
[----:B----4-:R-:W-:Y:S01]  /*7150*/  MOV R5, UR9 ;  /* 0x0000000900057c02 */ /* 0x010fe20008000f00 */
[----:B------:R-:W-:Y:S01]  /*7160*/  IMAD.U32 R4, RZ, RZ, UR8 ;  /* 0x00000008ff047e24 */ /* 0x000fe2000f8e00ff */
[----:B-----5:R-:W-:Y:S01]  /*7170*/  MOV R7, UR7 ;  /* 0x0000000700077c02 */ /* 0x020fe20008000f00 */
[----:B------:R-:W-:Y:S01]  /*7180*/  IMAD.U32 R6, RZ, RZ, UR6 ;  /* 0x00000006ff067e24 */ /* 0x000fe2000f8e00ff */
[----:B--2---:R-:W-:Y:S01]  /*7190*/  MOV R11, UR5 ;  /* 0x00000005000b7c02 */ /* 0x004fe20008000f00 */
[----:B------:R-:W-:Y:S02]  /*71a0*/  IMAD.U32 R10, RZ, RZ, UR4 ;  /* 0x00000004ff0a7e24 */ /* 0x000fe4000f8e00ff */
[----:B------:R-:W-:Y:S07]  /*71b0*/  LEPC R20, `(.L_x_119) ;  /* 0x000000001014794e */ /* 0x000fee0000000000 */
[----:B-1-3--:R-:W-:Y:S05]  /*71c0*/  CALL.ABS.NOINC R2 ;  /* 0x0000000002007343 */ /* 0x00afea0003c00000 */
.L_x_119:
[----:B------:R-:W-:Y:S05]  /*71d0*/  WARPSYNC.ALL ;  /* 0x0000000000007948 */ /* 0x000fea0003800000 */
[----:B------:R-:W-:Y:S01]  /*71e0*/  R2UR UR4, R39 ;  /* 0x00000000270472ca */ /* 0x000fe200000e0000 */
[----:B------:R-:W-:Y:S01]  /*71f0*/  BSSY.RECONVERGENT B0, `(.L_x_120) ;  /* 0x000005d000007945 */ /* 0x000fe20003800200 */
[----:B------:R-:W-:Y:S11]  /*7200*/  ISETP.NE.AND P0, PT, R100, RZ, PT ;  /* 0x000000ff6400720c */ /* 0x000ff60003f05270 */
[----:B------:R-:W1:Y:S02]  /*7210*/  LDTM.x32 R4, tmem[UR4] ;  /* 0x00000004000479ee */ /* 0x000e6400082c0000 */
[C---:B-12---:R-:W-:Y:S01]  /*7220*/  FMUL R0, R38.reuse, R4 ;  /* 0x0000000426007220 */ /* 0x046fe20000400000 */
[C---:B------:R-:W-:Y:S01]  /*7230*/  FMUL R2, R38.reuse, R5 ;  /* 0x0000000526027220 */ /* 0x040fe20000400000 */
[C---:B------:R-:W-:Y:S01]  /*7240*/  FMUL R3, R38.reuse, R6 ;  /* 0x0000000626037220 */ /* 0x040fe20000400000 */
[C---:B------:R-:W-:Y:S01]  /*7250*/  FMUL R7, R38.reuse, R7 ;  /* 0x0000000726077220 */ /* 0x040fe20000400000 */
[C---:B------:R-:W-:Y:S01]  /*7260*/  FFMA R40, R45.reuse, R48, R0 ;  /* 0x000000302d287223 */ /* 0x040fe20000000000 */
[C---:B------:R-:W-:Y:S01]  /*7270*/  FFMA R41, R45.reuse, R49, R2 ;  /* 0x000000312d297223 */ /* 0x040fe20000000002 */
[C---:B------:R-:W-:Y:S01]  /*7280*/  FFMA R42, R45.reuse, R50, R3 ;  /* 0x000000322d2a7223 */ /* 0x040fe20000000003 */
[C---:B------:R-:W-:Y:S01]  /*7290*/  FFMA R43, R45.reuse, R51, R7 ;  /* 0x000000332d2b7223 */ /* 0x040fe20000000007 */
[C---:B------:R-:W-:Y:S01]  /*72a0*/  FMUL R4, R38.reuse, R8 ;  /* 0x0000000826047220 */ /* 0x040fe20000400000 */
[C---:B------:R-:W-:Y:S01]  /*72b0*/  FMUL R5, R38.reuse, R9 ;  /* 0x0000000926057220 */ /* 0x040fe20000400000 */
[C---:B------:R-:W-:Y:S01]  /*72c0*/  FMUL R6, R38.reuse, R10 ;  /* 0x0000000a26067220 */ /* 0x040fe20000400000 */
[C---:B------:R-:W-:Y:S01]  /*72d0*/  FMUL R11, R38.reuse, R11 ;  /* 0x0000000b260b7220 */ /* 0x040fe20000400000 */
[----:B------:R1:W-:Y:S01]  /*72e0*/  STS.128 [R108+UR43+0x400], R40 ;  /* 0x000400286c007988 */ /* 0x0003e20008000c2b */
        /* <DEDUP_REMOVED lines=8> */
[----:B------:R1:W-:Y:S01]  /*7370*/  STS.128 [R107+0x400], R4 ;  /* 0x000400046b007388 */ /* 0x0003e20000000c00 */
        /* <DEDUP_REMOVED lines=19> */
[C---:B------:R-:W-:Y:S01]  /*74b0*/  FMUL R20, R38.reuse, R24 ;  /* 0x0000001826147220 */ /* 0x040fe20000400000 */
        /* <DEDUP_REMOVED lines=9> */
[----:B------:R1:W-:Y:S01]  /*7550*/  STS.128 [R94+0x400], R16 ;  /* 0x000400105e007388 */ /* 0x0003e20000000c00 */
        /* <DEDUP_REMOVED lines=13> */
[----:B------:R-:W-:Y:S01]  /*7630*/  FMUL R0, R38, R35 ;  /* 0x0000002326007220 */ /* 0x000fe20000400000 */
[C---:B------:R-:W-:Y:S01]  /*7640*/  FFMA R28, R45.reuse, R76, R28 ;  /* 0x0000004c2d1c7223 */ /* 0x040fe2000000001c */
[C---:B------:R-:W-:Y:S01]  /*7650*/  FFMA R29, R45.reuse, R77, R29 ;  /* 0x0000004d2d1d7223 */ /* 0x040fe2000000001d */
[C---:B------:R-:W-:Y:S01]  /*7660*/  FFMA R30, R45.reuse, R78, R30 ;  /* 0x0000004e2d1e7223 */ /* 0x040fe2000000001e */
[----:B------:R1:W-:Y:S01]  /*7670*/  STS.128 [R92+0x400], R24 ;  /* 0x000400185c007388 */ /* 0x0003e20000000c00 */
[----:B------:R-:W-:Y:S05]  /*7680*/  FFMA R31, R45, R79, R0 ;  /* 0x0000004f2d1f7223 */ /* 0x000fea0000000000 */
[----:B------:R1:W-:Y:S01]  /*7690*/  STS.128 [R91+0x400], R28 ;  /* 0x0004001c5b007388 */ /* 0x0003e20000000c00 */
[----:B------:R-:W-:Y:S01]  /*76a0*/  @!PT LDS RZ, [RZ] ;  /* 0x00000000fffff984 */ /* 0x000fe20000000800 */
[----:B------:R-:W-:Y:S01]  /*76b0*/  @!PT LDS RZ, [RZ] ;  /* 0x00000000fffff984 */ /* 0x000fe20000000800 */
[----:B------:R-:W-:Y:S01]  /*76c0*/  @!PT LDS RZ, [RZ] ;  /* 0x00000000fffff984 */ /* 0x000fe20000000800 */
[----:B------:R-:W-:Y:S01]  /*76d0*/  @!PT LDS RZ, [RZ] ;  /* 0x00000000fffff984 */ /* 0x000fe20000000800 */
[----:B------:R2:W-:Y:S06]  /*76e0*/  MEMBAR.ALL.CTA ;  /* 0x0000000000007992 */ /* 0x0005ec0000008000 */
[----:B--2---:R-:W2:Y:S02]  /*76f0*/  FENCE.VIEW.ASYNC.S ;  /* 0x00000000000073c6 */ /* 0x004ea40000000000 */
[----:B--2---:R-:W-:Y:S06]  /*7700*/  BAR.SYNC.DEFER_BLOCKING 0x1, 0x80 ;  /* 0x0042000000007b1d */ /* 0x004fec0000010000 */
[----:B------:R-:W-:Y:S05]  /*7710*/  @P0 BRA `(.L_x_121) ;  /* 0x0000000000280947 */ /* 0x000fea0003800000 */
[----:B------:R-:W-:Y:S01]  /*7720*/  UIADD3 UR4, UPT, UPT, UR43, 0x400, URZ ;  /* 0x000004002b047890 */ /* 0x000fe2000fffe0ff */
[----:B------:R-:W-:Y:S05]  /*7730*/  UMOV UR51, UR36 ;  /* 0x0000002400337c82 */ /* 0x000fea0008000000 */
[----:B------:R-:W-:Y:S01]  /*7740*/  MOV R88, UR4 ;  /* 0x0000000400587c02 */ /* 0x000fe20008000f00 */
[----:B------:R-:W-:Y:S03]  /*7750*/  UIADD3 UR4, UP0, UPT, UR54, 0x680, URZ ;  /* 0x0000068036047890 */ /* 0x000fe6000ff1e0ff */
[----:B------:R-:W-:Y:S01]  /*7760*/  R2UR UR48, R88 ;  /* 0x00000000583072ca */ /* 0x000fe200000e0000 */
[----:B------:R-:W-:Y:S11]  /*7770*/  UIADD3.X UR5, UPT, UPT, URZ, UR55, URZ, UP0, !UPT ;  /* 0x00000037ff057290 */ /* 0x000ff600087fe4ff */
[----:B------:R-:W-:Y:S01]  /*7780*/  @!UPT UIADD3 URZ, UPT, UPT, URZ, URZ, URZ ;  /* 0x000000fffffff290 */ /* 0x000fe2000fffe0ff */
[----:B------:R2:W-:Y:S01]  /*7790*/  UTMASTG.3D [UR48], [UR4] ;  /* 0x00000030040073b5 */ /* 0x0005e20008010000 */
[----:B------:R0:W-:Y:S01]  /*77a0*/  UTMACMDFLUSH ;  /* 0x00000000000079b7 */ /* 0x0001e20000000000 */
[----:B--2---:R-:W-:Y:S04]  /*77b0*/  DEPBAR.LE SB0, 0x1 ;  /* 0x000080400000791a */ /* 0x004fe80000000000 */
.L_x_121:
[----:B------:R-:W-:Y:S05]  /*77c0*/  BSYNC.RECONVERGENT B0 ;  /* 0x0000000000007941 */ /* 0x000fea0003800200 */
.L_x_120:
[----:B------:R-:W-:Y:S01]  /*77d0*/  BAR.SYNC.DEFER_BLOCKING 0x1, 0x80 ;  /* 0x0042000000007b1d */ /* 0x000fe20000010000 */
[----:B------:R-:W-:Y:S01]  /*77e0*/  ISETP.NE.AND P1, PT, R105, RZ, PT ;  /* 0x000000ff6900720c */ /* 0x000fe20003f25270 */
[----:B------:R-:W-:Y:S01]  /*77f0*/  UISETP.NE.AND UP0, UPT, UR53, URZ, UPT ;  /* 0x000000ff3500728c */ /* 0x000fe2000bf05270 */
[----:B------:R-:W-:Y:S11]  /*7800*/  LEA R2, R110, UR43, 0x3 ;  /* 0x0000002b6e027c11 */ /* 0x000ff6000f8e18ff */
[----:B------:R-:W-:Y:S01]  /*7810*/  @P1 SHF.L.U32 R3, RZ, 0x1f, RZ ;  /* 0x0000001fff031819 */ /* 0x000fe200000006ff */
[----:B------:R-:W-:Y:S06]  /*7820*/  BRA.U !UP0, `(.L_x_122) ;  /* 0x0000000108247547 */ /* 0x000fec000b800000 */
[----:B-1----:R-:W-:Y:S01]  /*7830*/  IMAD.U32 R4, RZ, RZ, UR47 ;  /* 0x0000002fff047e24 */ /* 0x002fe2000f8e00ff */
[----:B------:R-:W-:Y:S01]  /*7840*/  MOV R0, UR52 ;  /* 0x0000003400007c02 */ /* 0x000fe20008000f00 */
[----:B------:R-:W-:Y:S03]  /*7850*/  UIADD3 UR4, UPT, UPT, UR47, 0x1, URZ ;  /* 0x000000012f047890 */ /* 0x000fe6000fffe0ff */
[----:B------:R-:W-:Y:S01]  /*7860*/  @P1 LEA R4, R4, UR43, 0x3 ;  /* 0x0000002b04041c11 */ /* 0x000fe2000f8e18ff */
[----:B------:R-:W-:Y:S04]  /*7870*/  UISETP.NE.AND UP0, UPT, UR4, 0x4, UPT ;  /* 0x000000040400788c */ /* 0x000fe8000bf05270 */
[----:B------:R-:W-:Y:S01]  /*7880*/  @P1 VIADD R4, R4, 0x40 ;  /* 0x0000004004041836 */ /* 0x000fe20000000000 */
[----:B------:R-:W-:Y:S04]  /*7890*/  USEL UR47, UR4, URZ, UP0 ;  /* 0x000000ff042f7287 */ /* 0x000fe80008000000 */
[----:B------:R-:W-:Y:S04]  /*78a0*/  @P1 PRMT R0, R0, 0x654, R4 ;  /* 0x0000065400001816 */ /* 0x000fe80000000004 */
[----:B------:R2:W-:Y:S04]  /*78b0*/  @P1 SYNCS.ARRIVE.TRANS64.RED.A1T0 RZ, [R0+URZ], RZ ;  /* 0x000000ff00ff19a7 */ /* 0x0005e800081004ff */
.L_x_122:
[----:B------:R-:W4:Y:S01]  /*78c0*/  @P1 SYNCS.PHASECHK.TRANS64.TRYWAIT P0, [R2+URZ+0x20], R3 ;  /* 0x00002003020015a7 */ /* 0x000f2200080011ff */
[----:B------:R-:W-:Y:S01]  /*78d0*/  BSSY B1, `(.L_x_123) ;  /* 0x000001f000017945 */ /* 0x000fe20003800000 */
[----:B----4-:R-:W-:Y:S03]  /*78e0*/  @P1 SEL R114, RZ, 0x1, !P0 ;  /* 0x00000001ff721807 */ /* 0x010fe60004000000 */
[----:B------:R-:W-:Y:S05]  /*78f0*/  @!P1 BRA `(.L_x_124) ;  /* 0x0000000000709947 */ /* 0x000fea0003800000 */
[----:B------:R-:W-:Y:S01]  /*7900*/  ISETP.NE.AND P1, PT, R115, RZ, PT ;  /* 0x000000ff7300720c */ /* 0x000fe20003f25270 */
[----:B------:R-:W-:Y:S01]  /*7910*/  BSSY B0, `(.L_x_125) ;  /* 0x000000b000007945 */ /* 0x000fe20003800000 */
[----:B------:R-:W-:Y:S11]  /*7920*/  ISETP.NE.AND P0, PT, R114, RZ, PT ;  /* 0x000000ff7200720c */ /* 0x000ff60003f05270 */
[----:B-1----:R-:W-:Y:S05]  /*7930*/  @P1 IMAD R6, R110, 0x4000, R108 ;  /* 0x000040006e061824 */ /* 0x002fea00078e026c */
[----:B------:R-:W-:Y:S04]  /*7940*/  @P1 IADD3 R5, PT, PT, R6, UR43, RZ ;  /* 0x0000002b06051c10 */ /* 0x000fe8000fffe0ff */
[----:B------:R-:W-:Y:S01]  /*7950*/  @P1 IADD3 R4, PT, PT, R112, R5, RZ ;  /* 0x0000000570041210 */ /* 0x000fe20007ffe0ff */
[--C-:B------:R-:W-:Y:S02]  /*7960*/  @P1 IMAD.IADD R3, R111, 0x1, R5.reuse ;  /* 0x000000016f031824 */ /* 0x100fe400078e0205 */
[----:B------:R-:W-:Y:S01]  /*7970*/  @P1 IMAD.IADD R5, R113, 0x1, R5 ;  /* 0x0000000171051824 */ /* 0x000fe200078e0205 */
[----:B------:R-:W-:Y:S06]  /*7980*/  @P0 BRA `(.L_x_126) ;  /* 0x00000000000c0947 */ /* 0x000fec0003800000 */
[----:B--2---:R-:W-:Y:S04]  /*7990*/  SHF.L.U32 R0, RZ, 0x1f, RZ ;  /* 0x0000001fff007819 */ /* 0x004fe800000006ff */
[----:B------:R-:W1:Y:S02]  /*79a0*/  SYNCS.PHASECHK.TRANS64.TRYWAIT P0, [R2+URZ+0x20], R0 ;  /* 0x00002000020075a7 */ /* 0x000e6400080011ff */
[----:B-1----:R-:W-:Y:S05]  /*79b0*/  @!P0 BRA `(.L_x_127) ;  /* 0x0000005400808947 */ /* 0x002fea0003800000 */
.L_x_126:
[----:B------:R-:W-:Y:S05]  /*79c0*/  BSYNC B0 ;  /* 0x0000000000007941 */ /* 0x000fea0003800000 */
.L_x_125:
[----:B------:R-:W-:Y:S01]  /*79d0*/  ISETP.NE.AND P0, PT, R115, RZ, PT ;  /* 0x000000ff7300720c */ /* 0x000fe20003f05270 */
[----:B------:R-:W-:Y:S11]  /*79e0*/  VIADD R110, R110, 0x1 ;  /* 0x000000016e6e7836 */ /* 0x000ff60000000000 */
[----:B------:R-:W-:Y:S01]  /*79f0*/  @!UPT UIADD3 URZ, UPT, UPT, URZ, URZ, URZ ;  /* 0x000000fffffff290 */ /* 0x000fe2000fffe0ff */
[----:B------:R4:W3:Y:S01]  /*7a00*/  @P0 LDS.128 R52, [R5+0x400] ;  /* 0x0004000005340984 */ /* 0x0008e20000000c00 */
[--C-:B-12---:R-:W-:Y:S01]  /*7a10*/  @P0 IMAD.IADD R0, R112, 0x1, R3.reuse ;  /* 0x0000000170000824 */ /* 0x106fe200078e0203 */
[C---:B------:R-:W-:Y:S02]  /*7a20*/  @P0 IADD3 R2, PT, PT, R113.reuse, R4, RZ ;  /* 0x0000000471020210 */ /* 0x040fe40007ffe0ff */
[----:B------:R1:W2:Y:S04]  /*7a30*/  @P0 LDS.128 R56, [R4+0x400] ;  /* 0x0004000004380984 */ /* 0x0002a80000000c00 */
[----:B------:R2:W2:Y:S04]  /*7a40*/  @P0 LDS.128 R48, [R6+UR43+0x400] ;  /* 0x0004002b06300984 */ /* 0x0004a80008000c00 */
[----:B------:R2:W2:Y:S04]  /*7a50*/  @P0 LDS.128 R60, [R2+0x400] ;  /* 0x00040000023c0984 */ /* 0x0004a80000000c00 */
[----:B------:R2:W2:Y:S04]  /*7a60*/  @P0 LDS.128 R64, [R3+0x400] ;  /* 0x0004000003400984 */ /* 0x0004a80000000c00 */
[----:B------:R2:W2:Y:S01]  /*7a70*/  @P0 LDS.128 R72, [R0+0x400] ;  /* 0x0004000000480984 */ /* 0x0004a20000000c00 */
[C---:B----4-:R-:W-:Y:S01]  /*7a80*/  @P0 IMAD.IADD R5, R113.reuse, 0x1, R3 ;  /* 0x0000000171050824 */ /* 0x050fe200078e0203 */
[----:B-1----:R-:W-:Y:S04]  /*7a90*/  @P0 IADD3 R4, PT, PT, R113, R0, RZ ;  /* 0x0000000071040210 */ /* 0x002fe80007ffe0ff */
[----:B------:R4:W1:Y:S04]  /*7aa0*/  @P0 LDS.128 R68, [R5+0x400] ;  /* 0x0004000005440984 */ /* 0x0008680000000c00 */
[----:B------:R4:W1:Y:S02]  /*7ab0*/  @P0 LDS.128 R76, [R4+0x400] ;  /* 0x00040000044c0984 */ /* 0x0008640000000c00 */
.L_x_124:
[----:B------:R-:W-:Y:S05]  /*7ac0*/  BSYNC B1 ;  /* 0x0000000000017941 */ /* 0x000fea0003800000 */
.L_x_123:
[----:B--2---:R-:W-:Y:S05]  /*7ad0*/  VIADD R0, R39, 0x20 ;  /* 0x0000002027007836 */ /* 0x004fea0000000000 */
[----:B------:R-:W-:Y:S04]  /*7ae0*/  SHF.R.U32.HI R0, RZ, 0x15, R0 ;  /* 0x00000015ff007819 */ /* 0x000fe80000011600 */
[----:B------:R-:W-:Y:S11]  /*7af0*/  LOP3.LUT P0, RZ, R0, 0x3, R84, 0x48, !PT ;  /* 0x0000000300ff7812 */ /* 0x000ff60007804854 */
[----:B------:R-:W-:Y:S02]  /*7b00*/  @!UPT UIADD3 URZ, UPT, UPT, URZ, URZ, URZ ;  /* 0x000000fffffff290 */ /* 0x000fe4000fffe0ff */
[----:B------:R-:W-:Y:S05]  /*7b10*/  @!P0 BRA `(.L_x_128) ;  /* 0x0000000000408947 */ /* 0x000fea0003800000 */
[----:B------:R-:W4:Y:S01]  /*7b20*/  LDCU.64 UR8, c[0x4][0x70] ;  /* 0x01000e00ff0877ac */ /* 0x000f220008000a00 */
[----:B------:R-:W-:Y:S01]  /*7b30*/  MOV R3, 0x0 ;  /* 0x0000000000037802 */ /* 0x000fe20000000f00 */
[----:B-1----:R-:W-:Y:S02]  /*7b40*/  HFMA2 R12, -RZ, RZ, 0, 5.9604644775390625e-08 ;  /* 0x00000001ff0c7431 */ /* 0x002fe400000001ff */
[----:B------:R-:W-:Y:S02]  /*7b50*/  IMAD.MOV.U32 R8, RZ, RZ, 0x192 ;  /* 0x00000192ff087424 */ /* 0x000fe400078e00ff */
[----:B------:R-:W-:Y:S01]  /*7b60*/  IMAD.MOV.U32 R13, RZ, RZ, RZ ;  /* 0x000000ffff0d7224 */ /* 0x000fe200078e00ff */
[----:B------:R-:W1:Y:S01]  /*7b70*/  LDCU.64 UR6, c[0x4][0x78] ;  /* 0x01000f00ff0677ac */ /* 0x000e620008000a00 */
[----:B------:R-:W2:Y:S01]  /*7b80*/  LDC.64 R2, c[0x4][R3] ;  /* 0x0100000003027b82 */ /* 0x000ea20000000a00 */
[----:B------:R-:W5:Y:S01]  /*7b90*/  LDCU.64 UR4, c[0x4][0x10] ;  /* 0x01000200ff0477ac */ /* 0x000f620008000a00 */
[----:B----4-:R-:W-:Y:S01]  /*7ba0*/  MOV R5, UR9 ;  /* 0x0000000900057c02 */ /* 0x010fe20008000f00 */
[----:B------:R-:W-:Y:S01]  /*7bb0*/  IMAD.U32 R4, RZ, RZ, UR8 ;  /* 0x00000008ff047e24 */ /* 0x000fe2000f8e00ff */
[----:B-1----:R-:W-:Y:S01]  /*7bc0*/  MOV R7, UR7 ;  /* 0x0000000700077c02 */ /* 0x002fe20008000f00 */
[----:B------:R-:W-:Y:S01]  /*7bd0*/  IMAD.U32 R6, RZ, RZ, UR6 ;  /* 0x00000006ff067e24 */ /* 0x000fe2000f8e00ff */
[----:B-----5:R-:W-:Y:S01]  /*7be0*/  MOV R11, UR5 ;  /* 0x00000005000b7c02 */ /* 0x020fe20008000f00 */
[----:B------:R-:W-:Y:S02]  /*7bf0*/  IMAD.U32 R10, RZ, RZ, UR4 ;  /* 0x00000004ff0a7e24 */ /* 0x000fe4000f8e00ff */
[----:B------:R-:W-:Y:S07]  /*7c00*/  LEPC R20, `(.L_x_128) ;  /* 0x000000001014794e */ /* 0x000fee0000000000 */
[----:B--23--:R-:W-:Y:S05]  /*7c10*/  CALL.ABS.NOINC R2 ;  /* 0x0000000002007343 */ /* 0x00cfea0003c00000 */
.L_x_128:
[----:B------:R-:W-:Y:S05]  /*7c20*/  WARPSYNC.ALL ;  /* 0x0000000000007948 */ /* 0x000fea0003800000 */
[----:B------:R-:W-:Y:S01]  /*7c30*/  R2UR UR4, R39 ;  /* 0x00000000270472ca */ /* 0x000fe200000e0000 */
[----:B------:R-:W-:Y:S01]  /*7c40*/  BSSY.RECONVERGENT B0, `(.L_x_129) ;  /* 0x0000064000007945 */ /* 0x000fe20003800200 */
[----:B------:R-:W-:Y:S02]  /*7c50*/  ISETP.NE.AND P6, PT, R105, RZ, PT ;  /* 0x000000ff6900720c */ /* 0x000fe40003fc5270 */
[----:B------:R-:W-:Y:S02]  /*7c60*/  MOV R0, UR47 ;  /* 0x0000002f00007c02 */ /* 0x000fe40008000f00 */
[----:B------:R-:W-:Y:S02]  /*7c70*/  MOV R116, UR52 ;  /* 0x0000003400747c02 */ /* 0x000fe40008000f00 */
[----:B------:R-:W-:Y:S05]  /*7c80*/  ISETP.NE.AND P0, PT, R100, RZ, PT ;  /* 0x000000ff6400720c */ /* 0x000fea0003f05270 */
[----:B-1--4-:R-:W1:Y:S02]  /*7c90*/  LDTM.x32 R4, tmem[UR4+0x20] ;  /* 0x00002004000479ee */ /* 0x012e6400082c0000 */
[----:B------:R-:W-:Y:S04]  /*7ca0*/  @P6 LEA R0, R0, UR43, 0x3 ;  /* 0x0000002b00006c11 */ /* 0x000fe8000f8e18ff */
[----:B------:R-:W-:Y:S04]  /*7cb0*/  @P6 IADD3 R0, PT, PT, R0, 0x40, RZ ;  /* 0x0000004000006810 */ /* 0x000fe80007ffe0ff */
[----:B------:R-:W-:Y:S01]  /*7cc0*/  @P6 PRMT R116, R116, 0x654, R0 ;  /* 0x0000065474746816 */ /* 0x000fe20000000000 */
[C---:B-1----:R-:W-:Y:S01]  /*7cd0*/  FMUL R0, R38.reuse, R4 ;  /* 0x0000000426007220 */ /* 0x042fe20000400000 */
        /* <DEDUP_REMOVED lines=12> */
[C---:B---3--:R-:W-:Y:S01]  /*7da0*/  FFMA R4, R45.reuse, R52, R4 ;  /* 0x000000342d047223 */ /* 0x048fe20000000004 */
        /* <DEDUP_REMOVED lines=56> */
[----:B------:R-:W-:Y:S01]  /*8130*/  FFMA R31, R45, R79, R0 ;  /* 0x0000004f2d1f7223 */ /* 0x000fe20000000000 */
[----:B------:R-:W-:Y:S02]  /*8140*/  LEA R0, R110, UR43, 0x3 ;  /* 0x0000002b6e007c11 */ /* 0x000fe4000f8e18ff */
[----:B------:R-:W-:Y:S02]  /*8150*/  @P6 SHF.L.U32 R2, RZ, 0x1f, RZ ;  /* 0x0000001fff026819 */ /* 0x000fe400000006ff */
        /* <DEDUP_REMOVED lines=9> */
[----:B------:R-:W-:Y:S02]  /*81f0*/  UIADD3 UR4, UP0, UPT, UR54, 0x680, URZ ;  /* 0x0000068036047890 */ /* 0x000fe4000ff1e0ff */
[----:B------:R-:W-:Y:S02]  /*8200*/  UIADD3 UR9, UPT, UPT, UR49, 0x20, URZ ;  /* 0x0000002031097890 */ /* 0x000fe4000fffe0ff */
[----:B------:R-:W-:Y:S02]  /*8210*/  UIADD3 UR8, UPT, UPT, UR43, 0x4400, URZ ;  /* 0x000044002b087890 */ /* 0x000fe4000fffe0ff */
[----:B------:R-:W-:Y:S01]  /*8220*/  UIADD3.X UR5, UPT, UPT, URZ, UR55, URZ, UP0, !UPT ;  /* 0x00000037ff057290 */ /* 0x000fe200087fe4ff */
[----:B------:R-:W-:Y:S01]  /*8230*/  UMOV UR10, UR50 ;  /* 0x00000032000a7c82 */ /* 0x000fe20008000000 */
[----:B------:R-:W-:Y:S07]  /*8240*/  UMOV UR11, UR36 ;  /* 0x00000024000b7c82 */ /* 0x000fee0008000000 */
[----:B------:R2:W-:Y:S01]  /*8250*/  UTMASTG.3D [UR8], [UR4] ;  /* 0x00000008040073b5 */ /* 0x0005e20008010000 */
[----:B------:R0:W-:Y:S01]  /*8260*/  UTMACMDFLUSH ;  /* 0x00000000000079b7 */ /* 0x0001e20000000000 */
[----:B--2---:R-:W-:Y:S04]  /*8270*/  DEPBAR.LE SB0, 0x1 ;  /* 0x000080400000791a */ /* 0x004fe80000000000 */
.L_x_130:
[----:B------:R-:W-:Y:S05]  /*8280*/  BSYNC.RECONVERGENT B0 ;  /* 0x0000000000007941 */ /* 0x000fea0003800200 */
.L_x_129:
[----:B------:R-:W-:Y:S01]  /*8290*/  BAR.SYNC.DEFER_BLOCKING 0x1, 0x80 ;  /* 0x0042000000007b1d */ /* 0x000fe20000010000 */
[----:B------:R-:W-:Y:S04]  /*82a0*/  UIADD3 UR4, UPT, UPT, UR47, 0x1, URZ ;  /* 0x000000012f047890 */ /* 0x000fe8000fffe0ff */
[----:B------:R-:W-:Y:S04]  /*82b0*/  UISETP.NE.AND UP0, UPT, UR4, 0x4, UPT ;  /* 0x000000040400788c */ /* 0x000fe8000bf05270 */
[----:B------:R-:W-:Y:S01]  /*82c0*/  USEL UR46, UR4, URZ, UP0 ;  /* 0x000000ff042e7287 */ /* 0x000fe20008000000 */
[----:B------:R2:W-:Y:S01]  /*82d0*/  @P6 SYNCS.ARRIVE.TRANS64.RED.A1T0 RZ, [R116+URZ], RZ ;  /* 0x000000ff74ff69a7 */ /* 0x0005e200081004ff */
[----:B------:R-:W-:Y:S01]  /*82e0*/  BSSY B1, `(.L_x_131) ;  /* 0x0000020000017945 */ /* 0x000fe20003800000 */
[----:B------:R-:W3:Y:S02]  /*82f0*/  @P6 SYNCS.PHASECHK.TRANS64.TRYWAIT P0, [R0+URZ+0x20], R2 ;  /* 0x00002002000065a7 */ /* 0x000ee400080011ff */
[----:B---3--:R-:W-:Y:S01]  /*8300*/  @P6 SEL R114, RZ, 0x1, !P0 ;  /* 0x00000001ff726807 */ /* 0x008fe20004000000 */
[----:B--2---:R-:W-:Y:S06]  /*8310*/  @!P6 BRA `(.L_x_132) ;  /* 0x000000000070e947 */ /* 0x004fec0003800000 */
        /* <DEDUP_REMOVED lines=9> */
[----:B------:R-:W-:Y:S04]  /*83b0*/  SHF.L.U32 R6, RZ, 0x1f, RZ ;  /* 0x0000001fff067819 */ /* 0x000fe800000006ff */
[----:B------:R-:W1:Y:S02]  /*83c0*/  SYNCS.PHASECHK.TRANS64.TRYWAIT P0, [R0+URZ+0x20], R6 ;  /* 0x00002006000075a7 */ /* 0x000e6400080011ff */
[----:B-1----:R-:W-:Y:S05]  /*83d0*/  @!P0 BRA `(.L_x_135) ;  /* 0x0000004c000c8947 */ /* 0x002fea0003800000 */
.L_x_134:
[----:B------:R-:W-:Y:S05]  /*83e0*/  BSYNC B0 ;  /* 0x0000000000007941 */ /* 0x000fea0003800000 */
.L_x_133:
[----:B------:R-:W-:Y:S01]  /*83f0*/  ISETP.NE.AND P0, PT, R115, RZ, PT ;  /* 0x000000ff7300720c */ /* 0x000fe20003f05270 */
[----:B------:R-:W-:Y:S11]  /*8400*/  VIADD R110, R110, 0x1 ;  /* 0x000000016e6e7836 */ /* 0x000ff60000000000 */
[----:B------:R-:W-:Y:S01]  /*8410*/  @!UPT UIADD3 URZ, UPT, UPT, URZ, URZ, URZ ;  /* 0x000000fffffff290 */ /* 0x000fe2000fffe0ff */
[----:B------:R2:W3:Y:S01]  /*8420*/  @P0 LDS.128 R48, [R5+UR43+0x400] ;  /* 0x0004002b05300984 */ /* 0x0004e20008000c00 */
[--C-:B-1----:R-:W-:Y:S03]  /*8430*/  @P0 IMAD.IADD R0, R112, 0x1, R2.reuse ;  /* 0x0000000170000824 */ /* 0x102fe600078e0202 */
[----:B------:R1:W4:Y:S04]  /*8440*/  @P0 LDS.128 R52, [R4+0x400] ;  /* 0x0004000004340984 */ /* 0x0003280000000c00 */
[----:B------:R5:W3:Y:S04]  /*8450*/  @P0 LDS.128 R56, [R3+0x400] ;  /* 0x0004000003380984 */ /* 0x000ae80000000c00 */
[----:B------:R3:W3:Y:S04]  /*8460*/  @P0 LDS.128 R64, [R2+0x400] ;  /* 0x0004000002400984 */ /* 0x0006e80000000c00 */
[----:B------:R3:W3:Y:S01]  /*8470*/  @P0 LDS.128 R72, [R0+0x400] ;  /* 0x0004000000480984 */ /* 0x0006e20000000c00 */
[C---:B--2---:R-:W-:Y:S01]  /*8480*/  @P0 IADD3 R5, PT, PT, R113.reuse, R3, RZ ;  /* 0x0000000371050210 */ /* 0x044fe20007ffe0ff */
[C---:B-1----:R-:W-:Y:S04]  /*8490*/  @P0 IMAD.IADD R4, R113.reuse, 0x1, R2 ;  /* 0x0000000171040824 */ /* 0x042fe800078e0202 */
[----:B------:R2:W1:Y:S01]  /*84a0*/  @P0 LDS.128 R60, [R5+0x400] ;  /* 0x00040000053c0984 */ /* 0x0004620000000c00 */
[----:B-----5:R-:W-:Y:S03]  /*84b0*/  @P0 IADD3 R3, PT, PT, R113, R0, RZ ;  /* 0x0000000071030210 */ /* 0x020fe60007ffe0ff */
[----:B------:R2:W1:Y:S04]  /*84c0*/  @P0 LDS.128 R68, [R4+0x400] ;  /* 0x0004000004440984 */ /* 0x0004680000000c00 */
[----:B------:R2:W1:Y:S02]  /*84d0*/  @P0 LDS.128 R76, [R3+0x400] ;  /* 0x00040000034c0984 */ /* 0x0004640000000c00 */
.L_x_132:
[----:B------:R-:W-:Y:S05]  /*84e0*/  BSYNC B1 ;  /* 0x0000000000017941 */ /* 0x000fea0003800000 */
.L_x_131:
[----:B---3--:R-:W-:Y:S05]  /*84f0*/  VIADD R0, R39, 0x40 ;  /* 0x0000004027007836 */ /* 0x008fea0000000000 */
[----:B------:R-:W-:Y:S04]  /*8500*/  SHF.R.U32.HI R0, RZ, 0x15, R0 ;  /* 0x00000015ff007819 */ /* 0x000fe80000011600 */
[----:B------:R-:W-:Y:S11]  /*8510*/  LOP3.LUT P0, RZ, R0, 0x3, R84, 0x48, !PT ;  /* 0x0000000300ff7812 */ /* 0x000ff60007804854 */
[----:B------:R-:W-:Y:S02]  /*8520*/  @!UPT UIADD3 URZ, UPT, UPT, URZ, URZ, URZ ;  /* 0x000000fffffff290 */ /* 0x000fe4000fffe0ff */
[----:B------:R-:W-:Y:S05]  /*8530*/  @!P0 BRA `(.L_x_136) ;  /* 0x0000000000408947 */ /* 0x000fea0003800000 */
[----:B------:R-:W3:Y:S01]  /*8540*/  LDCU.64 UR8, c[0x4][0x70] ;  /* 0x01000e00ff0877ac */ /* 0x000ee20008000a00 */
[----:B--2---:R-:W-:Y:S01]  /*8550*/  MOV R3, 0x0 ;  /* 0x0000000000037802 */ /* 0x004fe20000000f00 */
[----:B-1----:R-:W-:Y:S02]  /*8560*/  HFMA2 R12, -RZ, RZ, 0, 5.9604644775390625e-08 ;  /* 0x00000001ff0c7431 */ /* 0x002fe400000001ff */
[----:B------:R-:W-:Y:S02]  /*8570*/  IMAD.MOV.U32 R8, RZ, RZ, 0x192 ;  /* 0x00000192ff087424 */ /* 0x000fe400078e00ff */
[----:B------:R-:W-:Y:S01]  /*8580*/  IMAD.MOV.U32 R13, RZ, RZ, RZ ;  /* 0x000000ffff0d7224 */ /* 0x000fe200078e00ff */
[----:B------:R-:W1:Y:S01]  /*8590*/  LDCU.64 UR6, c[0x4][0x78] ;  /* 0x01000f00ff0677ac */ /* 0x000e620008000a00 */
[----:B------:R-:W2:Y:S01]  /*85a0*/  LDC.64 R2, c[0x4][R3] ;  /* 0x0100000003027b82 */ /* 0x000ea20000000a00 */
[----:B------:R-:W5:Y:S01]  /*85b0*/  LDCU.64 UR4, c[0x4][0x10] ;  /* 0x01000200ff0477ac */ /* 0x000f620008000a00 */
[----:B---3--:R-:W-:Y:S01]  /*85c0*/  MOV R5, UR9 ;  /* 0x0000000900057c02 */ /* 0x008fe20008000f00 */
[----:B------:R-:W-:Y:S01]  /*85d0*/  IMAD.U32 R4, RZ, RZ, UR8 ;  /* 0x00000008ff047e24 */ /* 0x000fe2000f8e00ff */
[----:B-1----:R-:W-:Y:S01]  /*85e0*/  MOV R7, UR7 ;  /* 0x0000000700077c02 */ /* 0x002fe20008000f00 */
[----:B------:R-:W-:Y:S01]  /*85f0*/  IMAD.U32 R6, RZ, RZ, UR6 ;  /* 0x00000006ff067e24 */ /* 0x000fe2000f8e00ff */
[----:B-----5:R-:W-:Y:S01]  /*8600*/  MOV R11, UR5 ;  /* 0x00000005000b7c02 */ /* 0x020fe20008000f00 */
[----:B------:R-:W-:Y:S02]  /*8610*/  IMAD.U32 R10, RZ, RZ, UR4 ;  /* 0x00000004ff0a7e24 */ /* 0x000fe4000f8e00ff */
[----:B------:R-:W-:Y:S07]  /*8620*/  LEPC R20, `(.L_x_136) ;  /* 0x000000001014794e */ /* 0x000fee0000000000 */
[----:B--2-4-:R-:W-:Y:S05]  /*8630*/  CALL.ABS.NOINC R2 ;  /* 0x0000000002007343 */ /* 0x014fea0003c00000 */
.L_x_136:
[----:B------:R-:W-:Y:S05]  /*8640*/  WARPSYNC.ALL ;  /* 0x0000000000007948 */ /* 0x000fea0003800000 */
[----:B------:R-:W-:Y:S01]  /*8650*/  R2UR UR4, R39 ;  /* 0x00000000270472ca */ /* 0x000fe200000e0000 */
[----:B------:R-:W-:Y:S01]  /*8660*/  BSSY.RECONVERGENT B0, `(.L_x_137) ;  /* 0x0000064000007945 */ /* 0x000fe20003800200 */
[----:B------:R-:W-:Y:S02]  /*8670*/  ISETP.NE.AND P6, PT, R105, RZ, PT ;  /* 0x000000ff6900720c */ /* 0x000fe40003fc5270 */
[----:B------:R-:W-:Y:S02]  /*8680*/  MOV R0, UR46 ;  /* 0x0000002e00007c02 */ /* 0x000fe40008000f00 */
[----:B------:R-:W-:Y:S02]  /*8690*/  MOV R116, UR52 ;  /* 0x0000003400747c02 */ /* 0x000fe40008000f00 */
[----:B------:R-:W-:Y:S05]  /*86a0*/  ISETP.NE.AND P0, PT, R100, RZ, PT ;  /* 0x000000ff6400720c */ /* 0x000fea0003f05270 */
[----:B-12---:R-:W1:Y:S02]  /*86b0*/  LDTM.x32 R4, tmem[UR4+0x40] ;  /* 0x00004004000479ee */ /* 0x006e6400082c0000 */
        /* <DEDUP_REMOVED lines=16> */
[C---:B----4-:R-:W-:Y:S01]  /*87c0*/  FFMA R4, R45.reuse, R52, R4 ;  /* 0x000000342d047223 */ /* 0x050fe20000000004 */
        /* <DEDUP_REMOVED lines=77> */
.L_x_138:
[----:B------:R-:W-:Y:S05]  /*8ca0*/  BSYNC.RECONVERGENT B0 ;  /* 0x0000000000007941 */ /* 0x000fea0003800200 */
.L_x_137:
[----:B------:R-:W-:Y:S01]  /*8cb0*/  BAR.SYNC.DEFER_BLOCKING 0x1, 0x80 ;  /* 0x0042000000007b1d */ /* 0x000fe20000010000 */
[----:B------:R-:W-:Y:S04]  /*8cc0*/  UIADD3 UR4, UPT, UPT, UR46, 0x1, URZ ;  /* 0x000000012e047890 */ /* 0x000fe8000fffe0ff */
[----:B------:R-:W-:Y:S04]  /*8cd0*/  UISETP.NE.AND UP0, UPT, UR4, 0x4, UPT ;  /* 0x000000040400788c */ /* 0x000fe8000bf05270 */
[----:B------:R-:W-:Y:S01]  /*8ce0*/  USEL UR44, UR4, URZ, UP0 ;  /* 0x000000ff042c7287 */ /* 0x000fe20008000000 */
[----:B------:R2:W-:Y:S01]  /*8cf0*/  @P6 SYNCS.ARRIVE.TRANS64.RED.A1T0 RZ, [R116+URZ], RZ ;  /* 0x000000ff74ff69a7 */ /* 0x0005e200081004ff */
[----:B------:R-:W-:Y:S01]  /*8d00*/  BSSY B1, `(.L_x_139) ;  /* 0x0000023000017945 */ /* 0x000fe20003800000 */
[----:B------:R-:W3:Y:S01]  /*8d10*/  @P6 SYNCS.PHASECHK.TRANS64.TRYWAIT P0, [R0+URZ+0x20], R2 ;  /* 0x00002002000065a7 */ /* 0x000ee200080011ff */
[----:B--2---:R-:W-:Y:S01]  /*8d20*/  HFMA2 R116, -RZ, RZ, 0, 0 ;  /* 0x00000000ff747431 */ /* 0x004fe200000001ff */
[----:B---3--:R-:W-:Y:S01]  /*8d30*/  @P6 SEL R114, RZ, 0x1, !P0 ;  /* 0x00000001ff726807 */ /* 0x008fe20004000000 */
[----:B------:R-:W-:Y:S06]  /*8d40*/  @!P6 BRA `(.L_x_140) ;  /* 0x000000000078e947 */ /* 0x000fec0003800000 */
        /* <DEDUP_REMOVED lines=12> */
.L_x_142:
[----:B------:R-:W-:Y:S05]  /*8e10*/  BSYNC B0 ;  /* 0x0000000000007941 */ /* 0x000fea0003800000 */
.L_x_141:
[----:B------:R-:W-:Y:S02]  /*8e20*/  ISETP.NE.AND P0, PT, R115, RZ, PT ;  /* 0x000000ff7300720c */ /* 0x000fe40003f05270 */
[----:B------:R-:W-:Y:S11]  /*8e30*/  IADD3 R110, PT, PT, R110, 0x1, RZ ;  /* 0x000000016e6e7810 */ /* 0x000ff60007ffe0ff */
[----:B------:R2:W3:Y:S01]  /*8e40*/  @P0 LDS.128 R48, [R5+UR43+0x400] ;  /* 0x0004002b05300984 */ /* 0x0004e20008000c00 */
[----:B-1----:R-:W-:Y:S03]  /*8e50*/  @P0 IMAD.IADD R0, R112, 0x1, R2 ;  /* 0x0000000170000824 */ /* 0x002fe600078e0202 */
[----:B------:R1:W4:Y:S04]  /*8e60*/  @P0 LDS.128 R52, [R4+0x400] ;  /* 0x0004000004340984 */ /* 0x0003280000000c00 */
[----:B------:R5:W3:Y:S04]  /*8e70*/  @P0 LDS.128 R56, [R3+0x400] ;  /* 0x0004000003380984 */ /* 0x000ae80000000c00 */
[----:B------:R3:W3:Y:S04]  /*8e80*/  @P0 LDS.128 R64, [R2+0x400] ;  /* 0x0004000002400984 */ /* 0x0006e80000000c00 */
[----:B------:R3:W3:Y:S01]  /*8e90*/  @P0 LDS.128 R72, [R0+0x400] ;  /* 0x0004000000480984 */ /* 0x0006e20000000c00 */
[C---:B--2---:R-:W-:Y:S01]  /*8ea0*/  @P0 IMAD.IADD R5, R113.reuse, 0x1, R3 ;  /* 0x0000000171050824 */ /* 0x044fe200078e0203 */
[C---:B-1----:R-:W-:Y:S04]  /*8eb0*/  @P0 IADD3 R4, PT, PT, R113.reuse, R2, RZ ;  /* 0x0000000271040210 */ /* 0x042fe80007ffe0ff */
[----:B------:R2:W1:Y:S01]  /*8ec0*/  @P0 LDS.128 R60, [R5+0x400] ;  /* 0x00040000053c0984 */ /* 0x0004620000000c00 */
[----:B-----5:R-:W-:Y:S03]  /*8ed0*/  @P0 IMAD.IADD R3, R113, 0x1, R0 ;  /* 0x0000000171030824 */ /* 0x020fe600078e0200 */
[----:B------:R2:W1:Y:S04]  /*8ee0*/  @P0 LDS.128 R68, [R4+0x400] ;  /* 0x0004000004440984 */ /* 0x0004680000000c00 */
[----:B------:R2:W1:Y:S01]  /*8ef0*/  @P0 LDS.128 R76, [R3+0x400] ;  /* 0x00040000034c0984 */ /* 0x0004620000000c00 */
[C---:B------:R-:W-:Y:S04]  /*8f00*/  ISETP.NE.AND P0, PT, R110.reuse, 0x4, PT ;  /* 0x000000046e00780c */ /* 0x040fe80003f05270 */
[----:B------:R-:W-:Y:S02]  /*8f10*/  SEL R110, R110, RZ, P0 ;  /* 0x000000ff6e6e7207 */ /* 0x000fe40000000000 */
[----:B----4-:R-:W-:Y:S02]  /*8f20*/  SEL R116, RZ, 0x1, P0 ;  /* 0x00000001ff747807 */ /* 0x010fe40000000000 */
.L_x_140:
[----:B------:R-:W-:Y:S05]  /*8f30*/  BSYNC B1 ;  /* 0x0000000000017941 */ /* 0x000fea0003800000 */
.L_x_139:
        /* <DEDUP_REMOVED lines=12> */
[----:B------:R-:W4:Y:S01]  /*9000*/  LDCU.64 UR4, c[0x4][0x10] ;  /* 0x01000200ff0477ac */ /* 0x000f220008000a00 */
[----:B---3--:R-:W-:Y:S01]  /*9010*/  MOV R5, UR9 ;  /* 0x0000000900057c02 */ /* 0x008fe20008000f00 */
[----:B------:R-:W-:Y:S01]  /*9020*/  IMAD.U32 R4, RZ, RZ, UR8 ;  /* 0x00000008ff047e24 */ /* 0x000fe2000f8e00ff */
[----:B-1----:R-:W-:Y:S01]  /*9030*/  MOV R7, UR7 ;  /* 0x0000000700077c02 */ /* 0x002fe20008000f00 */
[----:B------:R-:W-:Y:S01]  /*9040*/  IMAD.U32 R6, RZ, RZ, UR6 ;  /* 0x00000006ff067e24 */ /* 0x000fe2000f8e00ff */
[----:B----4-:R-:W-:Y:S01]  /*9050*/  MOV R11, UR5 ;  /* 0x00000005000b7c02 */ /* 0x010fe20008000f00 */
[----:B------:R-:W-:Y:S02]  /*9060*/  IMAD.U32 R10, RZ, RZ, UR4 ;  /* 0x00000004ff0a7e24 */ /* 0x000fe4000f8e00ff */
[----:B------:R-:W-:Y:S07]  /*9070*/  LEPC R20, `(.L_x_144) ;  /* 0x000000001014794e */ /* 0x000fee0000000000 */
[----:B--2---:R-:W-:Y:S05]  /*9080*/  CALL.ABS.NOINC R2 ;  /* 0x0000000002007343 */ /* 0x004fea0003c00000 */
.L_x_144:
        /* <DEDUP_REMOVED lines=83> */
[----:B------:R-:W-:Y:S02]  /*95c0*/  @P6 SHF.L.U32 R2, R116, 0x1f, RZ ;  /* 0x0000001f74026819 */ /* 0x000fe400000006ff */
        /* <DEDUP_REMOVED lines=18> */
.L_x_146:
[----:B------:R-:W-:Y:S05]  /*96f0*/  BSYNC.RECONVERGENT B0 ;  /* 0x0000000000007941 */ /* 0x000fea0003800200 */
.L_x_145:
        /* <DEDUP_REMOVED lines=18> */
[----:B------:R-:W-:Y:S04]  /*9820*/  SHF.L.U32 R6, R116, 0x1f, RZ ;  /* 0x0000001f74067819 */ /* 0x000fe800000006ff */
[----:B------:R-:W1:Y:S02]  /*9830*/  SYNCS.PHASECHK.TRANS64.TRYWAIT P0, [R0+URZ+0x20], R6 ;  /* 0x00002006000075a7 */ /* 0x000e6400080011ff */
[----:B-1----:R-:W-:Y:S05]  /*9840*/  @!P0 BRA `(.L_x_151) ;  /* 0x0000003800188947 */ /* 0x002fea0003800000 */
.L_x_150:
[----:B------:R-:W-:Y:S05]  /*9850*/  BSYNC B0 ;  /* 0x0000000000007941 */ /* 0x000fea0003800000 */
.L_x_149:
[----:B------:R-:W-:Y:S01]  /*9860*/  ISETP.NE.AND P0, PT, R115, RZ, PT ;  /* 0x000000ff7300720c */ /* 0x000fe20003f05270 */
[----:B------:R-:W-:Y:S11]  /*9870*/  VIADD R110, R110, 0x1 ;  /* 0x000000016e6e7836 */ /* 0x000ff60000000000 */
[----:B------:R-:W-:Y:S01]  /*9880*/  @!UPT UIADD3 URZ, UPT, UPT, URZ, URZ, URZ ;  /* 0x000000fffffff290 */ /* 0x000fe2000fffe0ff */
[----:B------:R2:W3:Y:S01]  /*9890*/  @P0 LDS.128 R48, [R5+UR43+0x400] ;  /* 0x0004002b05300984 */ /* 0x0004e20008000c00 */
[--C-:B-1----:R-:W-:Y:S03]  /*98a0*/  @P0 IMAD.IADD R0, R112, 0x1, R2.reuse ;  /* 0x0000000170000824 */ /* 0x102fe600078e0202 */
[----:B------:R1:W4:Y:S04]  /*98b0*/  @P0 LDS.128 R52, [R4+0x400] ;  /* 0x0004000004340984 */ /* 0x0003280000000c00 */
[----:B------:R5:W3:Y:S04]  /*98c0*/  @P0 LDS.128 R56, [R3+0x400] ;  /* 0x0004000003380984 */ /* 0x000ae80000000c00 */
[----:B------:R-:W3:Y:S04]  /*98d0*/  @P0 LDS.128 R64, [R2+0x400] ;  /* 0x0004000002400984 */ /* 0x000ee80000000c00 */
[----:B------:R4:W3:Y:S01]  /*98e0*/  @P0 LDS.128 R72, [R0+0x400] ;  /* 0x0004000000480984 */ /* 0x0008e20000000c00 */
[C---:B--2---:R-:W-:Y:S02]  /*98f0*/  @P0 IMAD.IADD R5, R113.reuse, 0x1, R3 ;  /* 0x0000000171050824 */ /* 0x044fe400078e0203 */
[C---:B-1----:R-:W-:Y:S03]  /*9900*/  @P0 IMAD.IADD R4, R113.reuse, 0x1, R2 ;  /* 0x0000000171040824 */ /* 0x042fe600078e0202 */
[----:B------:R2:W1:Y:S01]  /*9910*/  @P0 LDS.128 R60, [R5+0x400] ;  /* 0x00040000053c0984 */ /* 0x0004620000000c00 */
[----:B-----5:R-:W-:Y:S03]  /*9920*/  @P0 IMAD.IADD R3, R113, 0x1, R0 ;  /* 0x0000000171030824 */ /* 0x020fe600078e0200 */
[----:B------:R2:W1:Y:S04]  /*9930*/  @P0 LDS.128 R68, [R4+0x400] ;  /* 0x0004000004440984 */ /* 0x0004680000000c00 */
[----:B------:R2:W1:Y:S01]  /*9940*/  @P0 LDS.128 R76, [R3+0x400] ;  /* 0x00040000034c0984 */ /* 0x0004620000000c00 */
[C---:B------:R-:W-:Y:S04]  /*9950*/  ISETP.NE.AND P0, PT, R110.reuse, 0x4, PT ;  /* 0x000000046e00780c */ /* 0x040fe80003f05270 */
[----:B----4-:R-:W-:Y:S02]  /*9960*/  SEL R0, RZ, 0x1, P0 ;  /* 0x00000001ff007807 */ /* 0x010fe40000000000 */
[----:B------:R-:W-:Y:S02]  /*9970*/  SEL R110, R110, RZ, P0 ;  /* 0x000000ff6e6e7207 */ /* 0x000fe40000000000 */
[----:B------:R-:W-:Y:S02]  /*9980*/  LOP3.LUT R116, R116, R0, RZ, 0x3c, !PT ;  /* 0x0000000074747212 */ /* 0x000fe400078e3cff */
.L_x_148:
[----:B------:R-:W-:Y:S05]  /*9990*/  BSYNC B1 ;  /* 0x0000000000017941 */ /* 0x000fea0003800000 */
.L_x_147:
[----:B------:R-:W-:Y:S05]  /*99a0*/  VIADD R0, R39, 0x80 ;  /* 0x0000008027007836 */ /* 0x000fea0000000000 */
[----:B------:R-:W-:Y:S04]  /*99b0*/  SHF.R.U32.HI R0, RZ, 0x15, R0 ;  /* 0x00000015ff007819 */ /* 0x000fe80000011600 */
[----:B------:R-:W-:Y:S11]  /*99c0*/  LOP3.LUT P0, RZ, R0, 0x3, R84, 0x48, !PT ;  /* 0x0000000300ff7812 */ /* 0x000ff60007804854 */
[----:B------:R-:W-:Y:S02]  /*99d0*/  @!UPT UIADD3 URZ, UPT, UPT, URZ, URZ, URZ ;  /* 0x000000fffffff290 */ /* 0x000fe4000fffe0ff */
[----:B------:R-:W-:Y:S05]  /*99e0*/  @!P0 BRA `(.L_x_152) ;  /* 0x0000000000408947 */ /* 0x000fea0003800000 */
[----:B------:R-:W4:Y:S01]  /*99f0*/  LDCU.64 UR8, c[0x4][0x70] ;  /* 0x01000e00ff0877ac */ /* 0x000f220008000a00 */
[----:B--2---:R-:W-:Y:S01]  /*9a00*/  MOV R3, 0x0 ;  /* 0x0000000000037802 */ /* 0x004fe20000000f00 */
        /* <DEDUP_REMOVED lines=14> */
.L_x_152:
        /* <DEDUP_REMOVED lines=93> */
[----:B------:R-:W-:Y:S02]  /*a0c0*/  UIADD3 UR4, UPT, UPT, UR43, 0x400, URZ ;  /* 0x000004002b047890 */ /* 0x000fe4000fffe0ff */
[----:B------:R-:W-:Y:S01]  /*a0d0*/  UIADD3 UR9, UPT, UPT, UR49, 0x80, URZ ;  /* 0x0000008031097890 */ /* 0x000fe2000fffe0ff */
[----:B------:R-:W-:Y:S01]  /*a0e0*/  UMOV UR10, UR50 ;  /* 0x00000032000a7c82 */ /* 0x000fe20008000000 */
[----:B------:R-:W-:Y:S02]  /*a0f0*/  UMOV UR11, UR36 ;  /* 0x00000024000b7c82 */ /* 0x000fe40008000000 */
        /* <DEDUP_REMOVED lines=8> */
.L_x_154:
[----:B------:R-:W-:Y:S05]  /*a180*/  BSYNC.RECONVERGENT B0 ;  /* 0x0000000000007941 */ /* 0x000fea0003800200 */
.L_x_153:
        /* <DEDUP_REMOVED lines=21> */
.L_x_158:
[----:B------:R-:W-:Y:S05]  /*a2e0*/  BSYNC B0 ;  /* 0x0000000000007941 */ /* 0x000fea0003800000 */
.L_x_157:
        /* <DEDUP_REMOVED lines=19> */
.L_x_156:
[----:B------:R-:W-:Y:S05]  /*a420*/  BSYNC B1 ;  /* 0x0000000000017941 */ /* 0x000fea0003800000 */
.L_x_155:
        /* <DEDUP_REMOVED lines=21> */
.L_x_160:
        /* <DEDUP_REMOVED lines=102> */
.L_x_162:
[----:B------:R-:W-:Y:S05]  /*abe0*/  BSYNC.RECONVERGENT B0 ;  /* 0x0000000000007941 */ /* 0x000fea0003800200 */
.L_x_161:
        /* <DEDUP_REMOVED lines=21> */
.L_x_166:
[----:B------:R-:W-:Y:S05]  /*ad40*/  BSYNC B0 ;  /* 0x0000000000007941 */ /* 0x000fea0003800000 */
.L_x_165:
        /* <DEDUP_REMOVED lines=19> */
.L_x_164:
[----:B------:R-:W-:Y:S05]  /*ae80*/  BSYNC B1 ;  /* 0x0000000000017941 */ /* 0x000fea0003800000 */
.L_x_163:
        /* <DEDUP_REMOVED lines=21> */
.L_x_168:
        /* <DEDUP_REMOVED lines=102> */
.L_x_170:
[----:B------:R-:W-:Y:S05]  /*b640*/  BSYNC.RECONVERGENT B0 ;  /* 0x0000000000007941 */ /* 0x000fea0003800200 */
.L_x_169:
        /* <DEDUP_REMOVED lines=12> */
[----:B------:R-:W-:Y:S05]  /*b710*/  @P1 IMAD R110, R110, 0x4000, R108 ;  /* 0x000040006e6e1824 */ /* 0x000fea00078e026c */
[----:B------:R-:W-:Y:S04]  /*b720*/  @P1 IADD3 R2, PT, PT, R110, UR43, RZ ;  /* 0x0000002b6e021c10 */ /* 0x000fe8000fffe0ff */
[----:B------:R-:W-:Y:S01]  /*b730*/  @P1 IADD3 R3, PT, PT, R112, R2, RZ ;  /* 0x0000000270031210 */ /* 0x000fe20007ffe0ff */
[--C-:B------:R-:W-:Y:S02]  /*b740*/  @P1 IMAD.IADD R111, R111, 0x1, R2.reuse ;  /* 0x000000016f6f1824 */ /* 0x100fe400078e0202 */
[----:B------:R-:W-:Y:S01]  /*b750*/  @P1 IMAD.IADD R2, R113, 0x1, R2 ;  /* 0x0000000171021824 */ /* 0x000fe200078e0202 */
[----:B------:R-:W-:Y:S06]  /*b760*/  @P0 BRA `(.L_x_174) ;  /* 0x00000000000c0947 */ /* 0x000fec0003800000 */
[----:B------:R-:W-:Y:S04]  /*b770*/  SHF.L.U32 R116, R116, 0x1f, RZ ;  /* 0x0000001f74747819 */ /* 0x000fe800000006ff */
[----:B------:R-:W2:Y:S02]  /*b780*/  SYNCS.PHASECHK.TRANS64.TRYWAIT P0, [R0+URZ+0x20], R116 ;  /* 0x00002074000075a7 */ /* 0x000ea400080011ff */
[----:B--2---:R-:W-:Y:S05]  /*b790*/  @!P0 BRA `(.L_x_175) ;  /* 0x0000001800808947 */ /* 0x004fea0003800000 */
.L_x_174:
[----:B------:R-:W-:Y:S05]  /*b7a0*/  BSYNC B0 ;  /* 0x0000000000007941 */ /* 0x000fea0003800000 */
.L_x_173:
[----:B------:R-:W-:Y:S11]  /*b7b0*/  ISETP.NE.AND P0, PT, R115, RZ, PT ;  /* 0x000000ff7300720c */ /* 0x000ff60003f05270 */
[----:B------:R-:W-:Y:S02]  /*b7c0*/  @!UPT UIADD3 URZ, UPT, UPT, URZ, URZ, URZ ;  /* 0x000000fffffff290 */ /* 0x000fe4000fffe0ff */
[----:B------:R3:W4:Y:S01]  /*b7d0*/  @P0 LDS.128 R52, [R2+0x400] ;  /* 0x0004000002340984 */ /* 0x0007220000000c00 */
[----:B------:R-:W-:Y:S02]  /*b7e0*/  @P0 IMAD.IADD R112, R112, 0x1, R111 ;  /* 0x0000000170700824 */ /* 0x000fe400078e026f */
[C---:B--2---:R-:W-:Y:S01]  /*b7f0*/  @P0 IMAD.IADD R0, R113.reuse, 0x1, R3 ;  /* 0x0000000171000824 */ /* 0x044fe200078e0203 */
[----:B------:R2:W1:Y:S04]  /*b800*/  @P0 LDS.128 R48, [R110+UR43+0x400] ;  /* 0x0004002b6e300984 */ /* 0x0004680008000c00 */
[----:B------:R2:W1:Y:S04]  /*b810*/  @P0 LDS.128 R56, [R3+0x400] ;  /* 0x0004000003380984 */ /* 0x0004680000000c00 */
[----:B------:R2:W1:Y:S04]  /*b820*/  @P0 LDS.128 R60, [R0+0x400] ;  /* 0x00040000003c0984 */ /* 0x0004680000000c00 */
[----:B------:R2:W1:Y:S04]  /*b830*/  @P0 LDS.128 R64, [R111+0x400] ;  /* 0x000400006f400984 */ /* 0x0004680000000c00 */
[----:B------:R2:W1:Y:S01]  /*b840*/  @P0 LDS.128 R72, [R112+0x400] ;  /* 0x0004000070480984 */ /* 0x0004620000000c00 */
[C---:B---3--:R-:W-:Y:S02]  /*b850*/  @P0 IADD3 R2, PT, PT, R113.reuse, R111, RZ ;  /* 0x0000006f71020210 */ /* 0x048fe40007ffe0ff */
[----:B------:R-:W-:Y:S03]  /*b860*/  @P0 IADD3 R113, PT, PT, R113, R112, RZ ;  /* 0x0000007071710210 */ /* 0x000fe60007ffe0ff */
[----:B------:R2:W3:Y:S04]  /*b870*/  @P0 LDS.128 R68, [R2+0x400] ;  /* 0x0004000002440984 */ /* 0x0004e80000000c00 */
[----:B------:R2:W1:Y:S02]  /*b880*/  @P0 LDS.128 R76, [R113+0x400] ;  /* 0x00040000714c0984 */ /* 0x0004640000000c00 */
.L_x_172:
[----:B------:R-:W-:Y:S05]  /*b890*/  BSYNC B1 ;  /* 0x0000000000017941 */ /* 0x000fea0003800000 */
.L_x_171:
[----:B--2---:R-:W-:Y:S05]  /*b8a0*/  VIADD R0, R39, 0xe0 ;  /* 0x000000e027007836 */ /* 0x004fea0000000000 */
[----:B------:R-:W-:Y:S04]  /*b8b0*/  SHF.R.U32.HI R0, RZ, 0x15, R0 ;  /* 0x00000015ff007819 */ /* 0x000fe80000011600 */
[----:B------:R-:W-:Y:S11]  /*b8c0*/  LOP3.LUT P0, RZ, R0, 0x3, R84, 0x48, !PT ;  /* 0x0000000300ff7812 */ /* 0x000ff60007804854 */
[----:B------:R-:W-:Y:S02]  /*b8d0*/  @!UPT UIADD3 URZ, UPT, UPT, URZ, URZ, URZ ;  /* 0x000000fffffff290 */ /* 0x000fe4000fffe0ff */
[----:B------:R-:W-:Y:S05]  /*b8e0*/  @!P0 BRA `(.L_x_176) ;  /* 0x0000000000408947 */ /* 0x000fea0003800000 */
[----:B------:R-:W2:Y:S01]  /*b8f0*/  LDCU.64 UR8, c[0x4][0x70] ;  /* 0x01000e00ff0877ac */ /* 0x000ea20008000a00 */
[----:B------:R-:W-:Y:S01]  /*b900*/  MOV R3, 0x0 ;  /* 0x0000000000037802 */ /* 0x000fe20000000f00 */
[----:B-1----:R-:W-:Y:S02]  /*b910*/  HFMA2 R12, -RZ, RZ, 0, 5.9604644775390625e-08 ;  /* 0x00000001ff0c7431 */ /* 0x002fe400000001ff */
[----:B------:R-:W-:Y:S02]  /*b920*/  IMAD.MOV.U32 R8, RZ, RZ, 0x192 ;  /* 0x00000192ff087424 */ /* 0x000fe400078e00ff */
[----:B------:R-:W-:Y:S01]  /*b930*/  IMAD.MOV.U32 R13, RZ, RZ, RZ ;  /* 0x000000ffff0d7224 */ /* 0x000fe200078e00ff */
[----:B------:R-:W1:Y:S01]  /*b940*/  LDCU.64 UR6, c[0x4][0x78] ;  /* 0x01000f00ff0677ac */ /* 0x000e620008000a00 */
[----:B------:R-:W3:Y:S01]  /*b950*/  LDC.64 R2, c[0x4][R3] ;  /* 0x0100000003027b82 */ /* 0x000ee20000000a00 */
[----:B------:R-:W5:Y:S01]  /*b960*/  LDCU.64 UR4, c[0x4][0x10] ;  /* 0x01000200ff0477ac */ /* 0x000f620008000a00 */
[----:B--2---:R-:W-:Y:S01]  /*b970*/  MOV R5, UR9 ;  /* 0x0000000900057c02 */ /* 0x004fe20008000f00 */
[----:B------:R-:W-:Y:S01]  /*b980*/  IMAD.U32 R4, RZ, RZ, UR8 ;  /* 0x00000008ff047e24 */ /* 0x000fe2000f8e00ff */
[----:B-1----:R-:W-:Y:S01]  /*b990*/  MOV R7, UR7 ;  /* 0x0000000700077c02 */ /* 0x002fe20008000f00 */
[----:B------:R-:W-:Y:S01]  /*b9a0*/  IMAD.U32 R6, RZ, RZ, UR6 ;  /* 0x00000006ff067e24 */ /* 0x000fe2000f8e00ff */
[----:B-----5:R-:W-:Y:S01]  /*b9b0*/  MOV R11, UR5 ;  /* 0x00000005000b7c02 */ /* 0x020fe20008000f00 */
[----:B------:R-:W-:Y:S02]  /*b9c0*/  IMAD.U32 R10, RZ, RZ, UR4 ;  /* 0x00000004ff0a7e24 */ /* 0x000fe4000f8e00ff */
[----:B------:R-:W-:Y:S07]  /*b9d0*/  LEPC R20, `(.L_x_176) ;  /* 0x000000001014794e */ /* 0x000fee0000000000 */
[----:B---34-:R-:W-:Y:S05]  /*b9e0*/  CALL.ABS.NOINC R2 ;  /* 0x0000000002007343 */ /* 0x018fea0003c00000 */
.L_x_176:
[----:B------:R-:W-:Y:S01]  /*b9f0*/  ISETP.NE.AND P0, PT, R100, RZ, PT ;  /* 0x000000ff6400720c */ /* 0x000fe20003f05270 */
[----:B------:R-:W-:Y:S05]  /*ba00*/  WARPSYNC.ALL ;  /* 0x0000000000007948 */ /* 0x000fea0003800000 */
[----:B------:R-:W-:Y:S01]  /*ba10*/  R2UR UR4, R39 ;  /* 0x00000000270472ca */ /* 0x000fe200000e0000 */
[----:B------:R-:W-:Y:S01]  /*ba20*/  BSSY.RECONVERGENT B0, `(.L_x_177) ;  /* 0x000005f000007945 */ /* 0x000fe20003800200 */
[----:B------:R-:W-:Y:S04]  /*ba30*/  IADD3 R109, PT, PT, R109, 0xa0, RZ ;  /* 0x000000a06d6d7810 */ /* 0x000fe80007ffe0ff */
[----:B------:R-:W-:Y:S07]  /*ba40*/  LOP3.LUT R109, R109, 0xfefffff8, RZ, 0xc0, !PT ;  /* 0xfefffff86d6d7812 */ /* 0x000fee00078ec0ff */
[----:B-1----:R-:W1:Y:S01]  /*ba50*/  LDTM.x32 R4, tmem[UR4+0xe0] ;  /* 0x0000e004000479ee */ /* 0x002e6200082c0000 */
[----:B------:R-:W-:Y:S01]  /*ba60*/  NOP ;  /* 0x0000000000007918 */ /* 0x000fe20000000000 */
[----:B-1----:R1:W-:Y:S01]  /*ba70*/  SYNCS.ARRIVE.TRANS64.RED.A1T0 RZ, [R109+URZ], RZ ;  /* 0x000000ff6dff79a7 */ /* 0x0023e200081004ff */
[C---:B------:R-:W-:Y:S01]  /*ba80*/  FMUL R0, R38.reuse, R4 ;  /* 0x0000000426007220 */ /* 0x040fe20000400000 */
        /* <DEDUP_REMOVED lines=47> */
[C---:B---3--:R-:W-:Y:S01]  /*bd80*/  FFMA R20, R45.reuse, R68, R20 ;  /* 0x000000442d147223 */ /* 0x048fe20000000014 */
        /* <DEDUP_REMOVED lines=40> */
.L_x_178:
[----:B------:R-:W-:Y:S05]  /*c010*/  BSYNC.RECONVERGENT B0 ;  /* 0x0000000000007941 */ /* 0x000fea0003800200 */
.L_x_177:
[----:B------:R-:W-:Y:S01]  /*c020*/  BAR.SYNC.DEFER_BLOCKING 0x1, 0x80 ;  /* 0x0042000000007b1d */ /* 0x000fe20000010000 */
[----:B------:R-:W-:Y:S01]  /*c030*/  UISETP.NE.AND UP0, UPT, UR53, -0x8, UPT ;  /* 0xfffffff83500788c */ /* 0x000fe2000bf05270 */
[----:B------:R-:W-:Y:S08]  /*c040*/  IADD3 R36, PT, PT, R36, 0x1, RZ ;  /* 0x0000000124247810 */ /* 0x000ff00007ffe0ff */
[----:B------:R-:W-:Y:S05]  /*c050*/  BRA.U !UP0, `(.L_x_179) ;  /* 0x0000000108287547 */ /* 0x000fea000b800000 */
[----:B------:R-:W-:Y:S01]  /*c060*/  ISETP.NE.AND P0, PT, R105, RZ, PT ;  /* 0x000000ff6900720c */ /* 0x000fe20003f05270 */
[----:B------:R-:W-:Y:S01]  /*c070*/  IMAD.U32 R2, RZ, RZ, UR47 ;  /* 0x0000002fff027e24 */ /* 0x000fe2000f8e00ff */
[----:B------:R-:W-:Y:S01]  /*c080*/  UIADD3 UR4, UPT, UPT, UR47, 0x1, URZ ;  /* 0x000000012f047890 */ /* 0x000fe2000fffe0ff */
[----:B------:R-:W-:Y:S03]  /*c090*/  IMAD.U32 R0, RZ, RZ, UR52 ;  /* 0x00000034ff007e24 */ /* 0x000fe6000f8e00ff */
[----:B------:R-:W-:Y:S04]  /*c0a0*/  UISETP.NE.AND UP0, UPT, UR4, 0x4, UPT ;  /* 0x000000040400788c */ /* 0x000fe8000bf05270 */
[----:B------:R-:W-:Y:S03]  /*c0b0*/  USEL UR47, UR4, URZ, UP0 ;  /* 0x000000ff042f7287 */ /* 0x000fe60008000000 */
[----:B------:R-:W-:Y:S05]  /*c0c0*/  @P0 LEA R2, R2, UR43, 0x3 ;  /* 0x0000002b02020c11 */ /* 0x000fea000f8e18ff */
[----:B------:R-:W-:Y:S05]  /*c0d0*/  @P0 VIADD R2, R2, 0x40 ;  /* 0x0000004002020836 */ /* 0x000fea0000000000 */
[----:B------:R-:W-:Y:S04]  /*c0e0*/  @P0 PRMT R0, R0, 0x654, R2 ;  /* 0x0000065400000816 */ /* 0x000fe80000000002 */
[----:B------:R2:W-:Y:S03]  /*c0f0*/  @P0 SYNCS.ARRIVE.TRANS64.RED.A1T0 RZ, [R0+URZ], RZ ;  /* 0x000000ff00ff09a7 */ /* 0x0005e600081004ff */
.L_x_179:
[----:B------:R-:W-:Y:S01]  /*c100*/  R2UR UR6, R104 ;  /* 0x00000000680672ca */ /* 0x000fe200000e0000 */
[----:B------:R-:W-:Y:S01]  /*c110*/  UIADD3 UR53, UPT, UPT, UR53, 0x8, URZ ;  /* 0x0000000835357890 */ /* 0x000fe2000fffe0ff */
[----:B------:R-:W-:Y:S02]  /*c120*/  R2UR UR5, R85 ;  /* 0x00000000550572ca */ /* 0x000fe400000e0000 */
[----:B------:R-:W-:Y:S02]  /*c130*/  R2UR UR4, R86 ;  /* 0x00000000560472ca */ /* 0x000fe400000e0000 */
[----:B------:R-:W-:Y:S02]  /*c140*/  R2UR UR36, R103 ;  /* 0x00000000672472ca */ /* 0x000fe400000e0000 */
[----:B------:R-:W-:Y:S02]  /*c150*/  ISETP.NE.AND P0, PT, R90, 0x2, PT ;  /* 0x000000025a00780c */ /* 0x000fe40003f05270 */
[----:B------:R-:W-:Y:S02]  /*c160*/  ISETP.NE.AND P1, PT, R36, 0x2, PT ;  /* 0x000000022400780c */ /* 0x000fe40003f25270 */
[----:B------:R-:W-:Y:S01]  /*c170*/  SEL R2, RZ, 0x1, P0 ;  /* 0x00000001ff027807 */ /* 0x000fe20000000000 */
[----:B------:R-:W-:Y:S01]  /*c180*/  UISETP.NE.AND UP0, UPT, UR6, URZ, UPT ;  /* 0x000000ff0600728c */ /* 0x000fe2000bf05270 */
[----:B--2---:R-:W-:Y:S01]  /*c190*/  SEL R0, RZ, 0x1, P1 ;  /* 0x00000001ff007807 */ /* 0x004fe20000800000 */
[----:B------:R-:W-:Y:S01]  /*c1a0*/  UIADD3 UR20, UPT, UPT, UR37, UR5, URZ ;  /* 0x0000000525147290 */ /* 0x000fe2000fffe0ff */
[----:B------:R-:W-:Y:S01]  /*c1b0*/  LOP3.LUT R96, R96, R2, RZ, 0x3c, !PT ;  /* 0x0000000260607212 */ /* 0x000fe200078e3cff */
[----:B------:R-:W-:Y:S01]  /*c1c0*/  UIADD3 UR16, UPT, UPT, UR38, UR4, URZ ;  /* 0x0000000426107290 */ /* 0x000fe2000fffe0ff */
[----:B------:R-:W-:Y:S02]  /*c1d0*/  LOP3.LUT R97, R97, R0, RZ, 0x3c, !PT ;  /* 0x0000000061617212 */ /* 0x000fe400078e3cff */
[----:B------:R-:W-:Y:S02]  /*c1e0*/  SEL R90, R90, RZ, P0 ;  /* 0x000000ff5a5a7207 */ /* 0x000fe40000000000 */
[----:B------:R-:W-:Y:S01]  /*c1f0*/  SEL R36, R36, RZ, P1 ;  /* 0x000000ff24247207 */ /* 0x000fe20000800000 */
[----:B------:R-:W-:Y:S06]  /*c200*/  BRA.U UP0, `(.L_x_180) ;  /* 0xffffff9d004c7547 */ /* 0x000fec000b83ffff */
[----:B------:R-:W-:-:S13]  /*c210*/  R2UR UR4, R87 ;  /* 0x00000000570472ca */ /* 0x000fda00000e0000 */
[----:B------:R-:W-:-:S09]  /*c220*/  UISETP.NE.AND UP0, UPT, UR4, URZ, UPT ;  /* 0x000000ff0400728c */ /* 0x000fd2000bf05270 */
[----:B------:R-:W-:Y:S05]  /*c230*/  BRA.U !UP0, `(.L_x_181) ;  /* 0x0000000108487547 */ /* 0x000fea000b800000 */
[----:B------:R-:W2:Y:S02]  /*c240*/  LDCU.64 UR4, c[0x0][0x890] ;  /* 0x00011200ff0477ac */ /* 0x000ea40008000a00 */
[----:B--2---:R-:W-:-:S04]  /*c250*/  UISETP.NE.U32.AND UP0, UPT, UR4, URZ, UPT ;  /* 0x000000ff0400728c */ /* 0x004fc8000bf05070 */
[----:B------:R-:W-:-:S09]  /*c260*/  UISETP.NE.AND.EX UP0, UPT, UR5, URZ, UPT, UP0 ;  /* 0x000000ff0500728c */ /* 0x000fd2000bf05300 */
[----:B------:R-:W-:Y:S05]  /*c270*/  BRA.U UP0, `(.L_x_182) ;  /* 0x00000001000c7547 */ /* 0x000fea000b800000 */
[----:B------:R-:W-:-:S13]  /*c280*/  FSETP.NEU.AND P0, PT, R45, RZ, PT ;  /* 0x000000ff2d00720b */ /* 0x000fda0003f0d000 */
[----:B------:R-:W-:Y:S05]  /*c290*/  @!P0 EXIT ;  /* 0x000000000000894d */ /* 0x000fea0003800000 */
[----:B------:R-:W-:Y:S05]  /*c2a0*/  BRA `(.L_x_181) ;  /* 0x00000000002c7947 */ /* 0x000fea0003800000 */
.L_x_182:
[----:B------:R-:W-:Y:S01]  /*c2b0*/  ISETP.NE.AND P0, PT, R89, RZ, PT ;  /* 0x000000ff5900720c */ /* 0x000fe20003f05270 */
[----:B------:R-:W-:-:S12]  /*c2c0*/  BSSY.RECONVERGENT B0, `(.L_x_181) ;  /* 0x0000009000007945 */ /* 0x000fd80003800200 */
[----:B------:R-:W-:Y:S05]  /*c2d0*/  @P0 BRA `(.L_x_183) ;  /* 0x0000000000140947 */ /* 0x000fea0003800000 */
[----:B------:R-:W2:Y:S02]  /*c2e0*/  LDCU.64 UR4, c[0x0][0x888] ;  /* 0x00011100ff0477ac */ /* 0x000ea40008000a00 */
[----:B--2---:R-:W-:-:S04]  /*c2f0*/  ISETP.NE.U32.AND P0, PT, RZ, UR4, PT ;  /* 0x00000004ff007c0c */ /* 0x004fc8000bf05070 */
[----:B------:R-:W-:-:S13]  /*c300*/  ISETP.NE.AND.EX P0, PT, RZ, UR5, PT, P0 ;  /* 0x00000005ff007c0c */ /* 0x000fda000bf05300 */
[----:B------:R-:W-:Y:S05]  /*c310*/  @!P0 EXIT ;  /* 0x000000000000894d */ /* 0x000fea0003800000 */
[----:B------:R-:W-:Y:S05]  /*c320*/  BRA `(.L_x_184) ;  /* 0x0000000000087947 */ /* 0x000fea0003800000 */
.L_x_183:
[----:B------:R-:W-:-:S13]  /*c330*/  FSETP.NEU.AND P0, PT, R45, RZ, PT ;  /* 0x000000ff2d00720b */ /* 0x000fda0003f0d000 */
[----:B------:R-:W-:Y:S05]  /*c340*/  @!P0 EXIT ;  /* 0x000000000000894d */ /* 0x000fea0003800000 */
.L_x_184:
[----:B------:R-:W-:Y:S05]  /*c350*/  BSYNC.RECONVERGENT B0 ;  /* 0x0000000000007941 */ /* 0x000fea0003800200 */
.L_x_181:
[----:B------:R-:W-:Y:S01]  /*c360*/  ULEA UR4, UR47, UR43, 0x3 ;  /* 0x0000002b2f047291 */ /* 0x000fe2000f8e18ff */
[----:B------:R-:W-:-:S04]  /*c370*/  DEPBAR.LE SB0, 0x0 ;  /* 0x000080000000791a */ /* 0x000fc80000000000 */
[----:B------:R-:W-:-:S04]  /*c380*/  UIADD3 UR4, UPT, UPT, UR4, 0x40, URZ ;  /* 0x0000004004047890 */ /* 0x000fc8000fffe0ff */
[----:B------:R-:W-:-:S09]  /*c390*/  UPRMT UR4, UR52, 0x654, UR4 ;  /* 0x0000065434047896 */ /* 0x000fd20008000004 */
[----:B------:R-:W-:Y:S01]  /*c3a0*/  SYNCS.ARRIVE.TRANS64.RED.A1T0 RZ, [UR4], RZ ;  /* 0x000000ffffff79a7 */ /* 0x000fe20008100404 */
[----:B------:R-:W-:Y:S05]  /*c3b0*/  EXIT ;  /* 0x000000000000794d */ /* 0x000fea0003800000 */
.L_x_24:
[----:B--2---:R2:W3:Y:S02]  /*c3c0*/  SYNCS.PHASECHK.TRANS64.TRYWAIT P0, [R0+URZ+0xc0], R2 ;  /* 0x0000c002000075a7 */ /* 0x0044e400080011ff */
[----:B---3--:R-:W-:Y:S05]  /*c3d0*/  @!P0 NANOSLEEP.SYNCS 0x989680 ;  /* 0x009896800000895d */ /* 0x008fea0003900000 */
[----:B------:R-:W3:Y:S02]  /*c3e0*/  @!P0 SYNCS.PHASECHK.TRANS64 P0, [R0+URZ+0xc0], R2 ;  /* 0x0000c002000085a7 */ /* 0x000ee400080010ff */
[----:B---3--:R-:W-:Y:S05]  /*c3f0*/  @!P0 BRA `(.L_x_24) ;  /* 0xfffffffc00f08947 */ /* 0x008fea000383ffff */
[----:B------:R-:W-:Y:S05]  /*c400*/  BRA `(.L_x_185) ;  /* 0xffffff54006c7947 */ /* 0x000fea000383ffff */
.L_x_27:
[----:B-1----:R-:W-:-:S07]  /*c410*/  MOV R0, UR5 ;  /* 0x0000000500007c02 */ /* 0x002fce0008000f00 */
.L_x_186:
[----:B-1----:R1:W2:Y:S02]  /*c420*/  SYNCS.PHASECHK.TRANS64.TRYWAIT P0, [R0+URZ+0x10], R3 ;  /* 0x00001003000075a7 */ /* 0x0022a400080011ff */
[----:B--2---:R-:W-:Y:S05]  /*c430*/  @!P0 NANOSLEEP.SYNCS 0x989680 ;  /* 0x009896800000895d */ /* 0x004fea0003900000 */
[----:B------:R-:W2:Y:S02]  /*c440*/  @!P0 SYNCS.PHASECHK.TRANS64 P0, [R0+URZ+0x10], R3 ;  /* 0x00001003000085a7 */ /* 0x000ea400080010ff */
[----:B--2---:R-:W-:Y:S05]  /*c450*/  @!P0 BRA `(.L_x_186) ;  /* 0xfffffffc00f08947 */ /* 0x004fea000383ffff */
[----:B------:R-:W-:Y:S05]  /*c460*/  BRA `(.L_x_26) ;  /* 0xffffff5400c47947 */ /* 0x000fea000383ffff */
.L_x_36:
[----:B-1----:R-:W-:-:S07]  /*c470*/  MOV R0, UR6 ;  /* 0x0000000600007c02 */ /* 0x002fce0008000f00 */
.L_x_187:
[----:B-1----:R1:W2:Y:S02]  /*c480*/  SYNCS.PHASECHK.TRANS64.TRYWAIT P0, [R0+URZ+0x10], R3 ;  /* 0x00001003000075a7 */ /* 0x0022a400080011ff */
[----:B--2---:R-:W-:Y:S05]  /*c490*/  @!P0 NANOSLEEP.SYNCS 0x989680 ;  /* 0x009896800000895d */ /* 0x004fea0003900000 */
[----:B------:R-:W2:Y:S02]  /*c4a0*/  @!P0 SYNCS.PHASECHK.TRANS64 P0, [R0+URZ+0x10], R3 ;  /* 0x00001003000085a7 */ /* 0x000ea400080010ff */
[----:B--2---:R-:W-:Y:S05]  /*c4b0*/  @!P0 BRA `(.L_x_187) ;  /* 0xfffffffc00f08947 */ /* 0x004fea000383ffff */
[----:B------:R-:W-:Y:S05]  /*c4c0*/  BRA `(.L_x_35) ;  /* 0xffffff5800d07947 */ /* 0x000fea000383ffff */
.L_x_43:
[----:B-1----:R1:W4:Y:S02]  /*c4d0*/  SYNCS.PHASECHK.TRANS64.TRYWAIT P0, [R3+URZ+0x70], R0 ;  /* 0x00007000030075a7 */ /* 0x00232400080011ff */
[----:B----4-:R-:W-:Y:S05]  /*c4e0*/  @!P0 NANOSLEEP.SYNCS 0x989680 ;  /* 0x009896800000895d */ /* 0x010fea0003900000 */
[----:B------:R-:W4:Y:S02]  /*c4f0*/  @!P0 SYNCS.PHASECHK.TRANS64 P0, [R3+URZ+0x70], R0 ;  /* 0x00007000030085a7 */ /* 0x000f2400080010ff */
[----:B----4-:R-:W-:Y:S05]  /*c500*/  @!P0 BRA `(.L_x_43) ;  /* 0xfffffffc00f08947 */ /* 0x010fea000383ffff */
[----:B------:R-:W-:Y:S05]  /*c510*/  BRA `(.L_x_188) ;  /* 0xffffff5c00bc7947 */ /* 0x000fea000383ffff */
.L_x_47:
[----:B------:R-:W-:-:S07]  /*c520*/  MOV R0, UR4 ;  /* 0x0000000400007c02 */ /* 0x000fce0008000f00 */
.L_x_189:
[----:B-1----:R1:W2:Y:S02]  /*c530*/  SYNCS.PHASECHK.TRANS64.TRYWAIT P0, [R0+URZ], R2 ;  /* 0x00000002000075a7 */ /* 0x0022a400080011ff */
[----:B--2---:R-:W-:Y:S05]  /*c540*/  @!P0 NANOSLEEP.SYNCS 0x989680 ;  /* 0x009896800000895d */ /* 0x004fea0003900000 */
[----:B------:R-:W2:Y:S02]  /*c550*/  @!P0 SYNCS.PHASECHK.TRANS64 P0, [R0+URZ], R2 ;  /* 0x00000002000085a7 */ /* 0x000ea400080010ff */
[----:B--2---:R-:W-:Y:S05]  /*c560*/  @!P0 BRA `(.L_x_189) ;  /* 0xfffffffc00f08947 */ /* 0x004fea000383ffff */
[----:B------:R-:W-:Y:S05]  /*c570*/  BRA `(.L_x_190) ;  /* 0xffffff6400687947 */ /* 0x000fea000383ffff */
.L_x_50:
[----:B-1----:R1:W2:Y:S02]  /*c580*/  SYNCS.PHASECHK.TRANS64.TRYWAIT P0, [R0+URZ+0xb0], R4 ;  /* 0x0000b004000075a7 */ /* 0x0022a400080011ff */
[----:B--2---:R-:W-:Y:S05]  /*c590*/  @!P0 NANOSLEEP.SYNCS 0x989680 ;  /* 0x009896800000895d */ /* 0x004fea0003900000 */
[----:B------:R-:W2:Y:S02]  /*c5a0*/  @!P0 SYNCS.PHASECHK.TRANS64 P0, [R0+URZ+0xb0], R4 ;  /* 0x0000b004000085a7 */ /* 0x000ea400080010ff */
[----:B--2---:R-:W-:Y:S05]  /*c5b0*/  @!P0 BRA `(.L_x_50) ;  /* 0xfffffffc00f08947 */ /* 0x004fea000383ffff */
[----:B------:R-:W-:Y:S05]  /*c5c0*/  BRA `(.L_x_191) ;  /* 0xffffff6400c47947 */ /* 0x000fea000383ffff */
.L_x_51:
[----:B------:R-:W-:-:S07]  /*c5d0*/  MOV R0, UR4 ;  /* 0x0000000400007c02 */ /* 0x000fce0008000f00 */
.L_x_192:
[----:B-1----:R1:W2:Y:S02]  /*c5e0*/  SYNCS.PHASECHK.TRANS64.TRYWAIT P0, [R0+URZ+0x80], R5 ;  /* 0x00008005000075a7 */ /* 0x0022a400080011ff */
[----:B--2---:R-:W-:Y:S05]  /*c5f0*/  @!P0 NANOSLEEP.SYNCS 0x989680 ;  /* 0x009896800000895d */ /* 0x004fea0003900000 */
[----:B------:R-:W2:Y:S02]  /*c600*/  @!P0 SYNCS.PHASECHK.TRANS64 P0, [R0+URZ+0x80], R5 ;  /* 0x00008005000085a7 */ /* 0x000ea400080010ff */
[----:B--2---:R-:W-:Y:S05]  /*c610*/  @!P0 BRA `(.L_x_192) ;  /* 0xfffffffc00f08947 */ /* 0x004fea000383ffff */
[----:B------:R-:W-:Y:S05]  /*c620*/  BRA `(.L_x_193) ;  /* 0xffffff6400d47947 */ /* 0x000fea000383ffff */
.L_x_52:
[----:B-1----:R1:W2:Y:S02]  /*c630*/  SYNCS.PHASECHK.TRANS64.TRYWAIT P1, [R0+URZ+0x70], R4 ;  /* 0x00007004000075a7 */ /* 0x0022a400080211ff */
[----:B--2---:R-:W-:Y:S05]  /*c640*/  @!P1 NANOSLEEP.SYNCS 0x989680 ;  /* 0x009896800000995d */ /* 0x004fea0003900000 */
[----:B------:R-:W2:Y:S02]  /*c650*/  @!P1 SYNCS.PHASECHK.TRANS64 P1, [R0+URZ+0x70], R4 ;  /* 0x00007004000095a7 */ /* 0x000ea400080210ff */
[----:B--2---:R-:W-:Y:S05]  /*c660*/  @!P1 BRA `(.L_x_52) ;  /* 0xfffffffc00f09947 */ /* 0x004fea000383ffff */
[----:B------:R-:W-:Y:S05]  /*c670*/  BRA `(.L_x_194) ;  /* 0xffffff6800047947 */ /* 0x000fea000383ffff */
.L_x_55:
[----:B------:R-:W-:-:S07]  /*c680*/  MOV R0, UR4 ;  /* 0x0000000400007c02 */ /* 0x000fce0008000f00 */
.L_x_195:
[----:B-1----:R1:W2:Y:S02]  /*c690*/  SYNCS.PHASECHK.TRANS64.TRYWAIT P0, [R0+URZ+0x80], R2 ;  /* 0x00008002000075a7 */ /* 0x0022a400080011ff */
[----:B--2---:R-:W-:Y:S05]  /*c6a0*/  @!P0 NANOSLEEP.SYNCS 0x989680 ;  /* 0x009896800000895d */ /* 0x004fea0003900000 */
[----:B------:R-:W2:Y:S02]  /*c6b0*/  @!P0 SYNCS.PHASECHK.TRANS64 P0, [R0+URZ+0x80], R2 ;  /* 0x00008002000085a7 */ /* 0x000ea400080010ff */
[----:B--2---:R-:W-:Y:S05]  /*c6c0*/  @!P0 BRA `(.L_x_195) ;  /* 0xfffffffc00f08947 */ /* 0x004fea000383ffff */
[----:B------:R-:W-:Y:S05]  /*c6d0*/  BRA `(.L_x_54) ;  /* 0xffffff6800587947 */ /* 0x000fea000383ffff */
.L_x_64:
[----:B-1----:R-:W-:-:S04]  /*c6e0*/  MOV R5, UR5 ;  /* 0x0000000500057c02 */ /* 0x002fc80008000f00 */
[----:B------:R1:W2:Y:S03]  /*c6f0*/  SYNCS.PHASECHK.TRANS64.TRYWAIT P0, [R5+URZ+0x8], R6 ;  /* 0x00000806050075a7 */ /* 0x0002a600080011ff */
[----:B--2---:R-:W-:Y:S05]  /*c700*/  @!P0 NANOSLEEP.SYNCS 0x989680 ;  /* 0x009896800000895d */ /* 0x004fea0003900000 */
[----:B------:R-:W2:Y:S02]  /*c710*/  @!P0 SYNCS.PHASECHK.TRANS64 P0, [R5+URZ+0x8], R6 ;  /* 0x00000806050085a7 */ /* 0x000ea400080010ff */
[----:B--2---:R-:W-:Y:S05]  /*c720*/  @!P0 BRA `(.L_x_64) ;  /* 0xfffffffc00ec8947 */ /* 0x004fea000383ffff */
[----:B------:R-:W-:Y:S05]  /*c730*/  BRA `(.L_x_63) ;  /* 0xffffff6c000c7947 */ /* 0x000fea000383ffff */
.L_x_66:
[----:B------:R-:W-:Y:S01]  /*c740*/  BSSY B0, `(.L_x_196) ;  /* 0x0000006000007945 */ /* 0x000fe20003800000 */
[----:B------:R-:W-:-:S07]  /*c750*/  MOV R15, 0xffffffff ;  /* 0xffffffff000f7802 */ /* 0x000fce0000000f00 */
[----:B-1---5:R-:W-:Y:S05]  /*c760*/  WARPSYNC.COLLECTIVE R15, `(.L_x_197) ;  /* 0x000000000f0c7348 */ /* 0x022fea0003c00000 */
[----:B------:R-:W-:Y:S02]  /*c770*/  ELECT P6, UR79, PT ;  /* 0x00000000004f782f */ /* 0x000fe400038c0000 */
[----:B------:R-:W-:Y:S01]  /*c780*/  MOV R14, UR79 ;  /* 0x0000004f000e7c02 */ /* 0x000fe20008000f00 */
[----:B-1---5:R-:W-:Y:S10]  /*c790*/  ENDCOLLECTIVE ;  /* 0x000000000000791b */ /* 0x022ff40003800000 */
.L_x_197:
[----:B------:R-:W-:Y:S05]  /*c7a0*/  BSYNC B0 ;  /* 0x0000000000007941 */ /* 0x000fea0003800000 */
.L_x_196:
[----:B------:R-:W-:Y:S05]  /*c7b0*/  BRA `(.L_x_198) ;  /* 0xffffff6c003c7947 */ /* 0x000fea000383ffff */
.L_x_68:
[----:B-1----:R-:W-:-:S04]  /*c7c0*/  MOV R3, UR5 ;  /* 0x0000000500037c02 */ /* 0x002fc80008000f00 */
[----:B------:R1:W2:Y:S03]  /*c7d0*/  SYNCS.PHASECHK.TRANS64.TRYWAIT P0, [R3+URZ+0x8], R4 ;  /* 0x00000804030075a7 */ /* 0x0002a600080011ff */
[----:B--2---:R-:W-:Y:S05]  /*c7e0*/  @!P0 NANOSLEEP.SYNCS 0x989680 ;  /* 0x009896800000895d */ /* 0x004fea0003900000 */
[----:B------:R-:W2:Y:S02]  /*c7f0*/  @!P0 SYNCS.PHASECHK.TRANS64 P0, [R3+URZ+0x8], R4 ;  /* 0x00000804030085a7 */ /* 0x000ea400080010ff */
[----:B--2---:R-:W-:Y:S05]  /*c800*/  @!P0 BRA `(.L_x_68) ;  /* 0xfffffffc00ec8947 */ /* 0x004fea000383ffff */
[----:B------:R-:W-:Y:S05]  /*c810*/  BRA `(.L_x_67) ;  /* 0xffffff6c00407947 */ /* 0x000fea000383ffff */
.L_x_69:
[----:B-1----:R1:W2:Y:S02]  /*c820*/  SYNCS.PHASECHK.TRANS64.TRYWAIT P0, [R0+URZ+0x70], R4 ;  /* 0x00007004000075a7 */ /* 0x0022a400080011ff */
[----:B--2---:R-:W-:Y:S05]  /*c830*/  @!P0 NANOSLEEP.SYNCS 0x989680 ;  /* 0x009896800000895d */ /* 0x004fea0003900000 */
[----:B------:R-:W2:Y:S02]  /*c840*/  @!P0 SYNCS.PHASECHK.TRANS64 P0, [R0+URZ+0x70], R4 ;  /* 0x00007004000085a7 */ /* 0x000ea400080010ff */
[----:B--2---:R-:W-:Y:S05]  /*c850*/  @!P0 BRA `(.L_x_69) ;  /* 0xfffffffc00f08947 */ /* 0x004fea000383ffff */
[----:B------:R-:W-:Y:S05]  /*c860*/  BRA `(.L_x_199) ;  /* 0xffffff70004c7947 */ /* 0x000fea000383ffff */
.L_x_71:
[----:B------:R-:W-:-:S07]  /*c870*/  MOV R0, UR46 ;  /* 0x0000002e00007c02 */ /* 0x000fce0008000f00 */
.L_x_200:
[----:B-1----:R1:W2:Y:S02]  /*c880*/  SYNCS.PHASECHK.TRANS64.TRYWAIT P0, [R0+URZ+0xa0], R4 ;  /* 0x0000a004000075a7 */ /* 0x0022a400080011ff */
[----:B--2---:R-:W-:Y:S05]  /*c890*/  @!P0 NANOSLEEP.SYNCS 0x989680 ;  /* 0x009896800000895d */ /* 0x004fea0003900000 */
[----:B------:R-:W2:Y:S02]  /*c8a0*/  @!P0 SYNCS.PHASECHK.TRANS64 P0, [R0+URZ+0xa0], R4 ;  /* 0x0000a004000085a7 */ /* 0x000ea400080010ff */
[----:B--2---:R-:W-:Y:S05]  /*c8b0*/  @!P0 BRA `(.L_x_200) ;  /* 0xfffffffc00f08947 */ /* 0x004fea000383ffff */
[----:B------:R-:W-:Y:S05]  /*c8c0*/  BRA `(.L_x_201) ;  /* 0xffffff7000987947 */ /* 0x000fea000383ffff */
.L_x_74:
[----:B------:R-:W-:Y:S07]  /*c8d0*/  MOV R0, UR7 ;  /* 0x0000000700007c02 */ /* 0x000fee0008000f00 */
.L_x_202:
[----:B-1----:R1:W2:Y:S02]  /*c8e0*/  SYNCS.PHASECHK.TRANS64.TRYWAIT P0, [R0+URZ], R4 ;  /* 0x00000004000075a7 */ /* 0x0022a400080011ff */
[----:B--2---:R-:W-:Y:S05]  /*c8f0*/  @!P0 NANOSLEEP.SYNCS 0x989680 ;  /* 0x009896800000895d */ /* 0x004fea0003900000 */
[----:B------:R-:W2:Y:S02]  /*c900*/  @!P0 SYNCS.PHASECHK.TRANS64 P0, [R0+URZ], R4 ;  /* 0x00000004000085a7 */ /* 0x000ea400080010ff */
[----:B--2---:R-:W-:Y:S05]  /*c910*/  @!P0 BRA `(.L_x_202) ;  /* 0xfffffffc00f08947 */ /* 0x004fea000383ffff */
[----:B------:R-:W-:Y:S05]  /*c920*/  BRA `(.L_x_73) ;  /* 0xffffff7000ac7947 */ /* 0x000fea000383ffff */
.L_x_78:
[----:B-1----:R-:W-:-:S07]  /*c930*/  MOV R0, UR4 ;  /* 0x0000000400007c02 */ /* 0x002fce0008000f00 */
.L_x_203:
[----:B-1----:R1:W2:Y:S02]  /*c940*/  SYNCS.PHASECHK.TRANS64.TRYWAIT P0, [R0+URZ], R2 ;  /* 0x00000002000075a7 */ /* 0x0022a400080011ff */
[----:B--2---:R-:W-:Y:S05]  /*c950*/  @!P0 NANOSLEEP.SYNCS 0x989680 ;  /* 0x009896800000895d */ /* 0x004fea0003900000 */
[----:B------:R-:W2:Y:S02]  /*c960*/  @!P0 SYNCS.PHASECHK.TRANS64 P0, [R0+URZ], R2 ;  /* 0x00000002000085a7 */ /* 0x000ea400080010ff */
[----:B--2---:R-:W-:Y:S05]  /*c970*/  @!P0 BRA `(.L_x_203) ;  /* 0xfffffffc00f08947 */ /* 0x004fea000383ffff */
[----:B------:R-:W-:Y:S05]  /*c980*/  BRA `(.L_x_204) ;  /* 0xffffff7400f07947 */ /* 0x000fea000383ffff */
.L_x_81:
[----:B------:R-:W-:-:S07]  /*c990*/  MOV R0, UR41 ;  /* 0x0000002900007c02 */ /* 0x000fce0008000f00 */
.L_x_205:
[----:B-1----:R1:W2:Y:S02]  /*c9a0*/  SYNCS.PHASECHK.TRANS64.TRYWAIT P1, [R0+URZ+0xd0], R2 ;  /* 0x0000d002000075a7 */ /* 0x0022a400080211ff */
[----:B--2---:R-:W-:Y:S05]  /*c9b0*/  @!P1 NANOSLEEP.SYNCS 0x989680 ;  /* 0x009896800000995d */ /* 0x004fea0003900000 */
[----:B------:R-:W2:Y:S02]  /*c9c0*/  @!P1 SYNCS.PHASECHK.TRANS64 P1, [R0+URZ+0xd0], R2 ;  /* 0x0000d002000095a7 */ /* 0x000ea400080210ff */
[----:B--2---:R-:W-:Y:S05]  /*c9d0*/  @!P1 BRA `(.L_x_205) ;  /* 0xfffffffc00f09947 */ /* 0x004fea000383ffff */
[----:B------:R-:W-:Y:S05]  /*c9e0*/  BRA `(.L_x_206) ;  /* 0xffffff78003c7947 */ /* 0x000fea000383ffff */
.L_x_86:
[----:B--2---:R2:W3:Y:S02]  /*c9f0*/  SYNCS.PHASECHK.TRANS64.TRYWAIT P0, [R12+URZ+0x70], R0 ;  /* 0x000070000c0075a7 */ /* 0x0044e400080011ff */
[----:B---3--:R-:W-:Y:S05]  /*ca00*/  @!P0 NANOSLEEP.SYNCS 0x989680 ;  /* 0x009896800000895d */ /* 0x008fea0003900000 */
[----:B------:R-:W3:Y:S02]  /*ca10*/  @!P0 SYNCS.PHASECHK.TRANS64 P0, [R12+URZ+0x70], R0 ;  /* 0x000070000c0085a7 */ /* 0x000ee400080010ff */
[----:B---3--:R-:W-:Y:S05]  /*ca20*/  @!P0 BRA `(.L_x_86) ;  /* 0xfffffffc00f08947 */ /* 0x008fea000383ffff */
[----:B------:R-:W-:Y:S05]  /*ca30*/  BRA `(.L_x_207) ;  /* 0xffffff7c005c7947 */ /* 0x000fea000383ffff */
.L_x_89:
[----:B-1----:R-:W-:Y:S07]  /*ca40*/  MOV R0, UR21 ;  /* 0x0000001500007c02 */ /* 0x002fee0008000f00 */
.L_x_208:
[----:B-1----:R1:W2:Y:S02]  /*ca50*/  SYNCS.PHASECHK.TRANS64.TRYWAIT P2, [R0+URZ+0x68], R6 ;  /* 0x00006806000075a7 */ /* 0x0022a400080411ff */
[----:B--2---:R-:W-:Y:S05]  /*ca60*/  @!P2 NANOSLEEP.SYNCS 0x989680 ;  /* 0x009896800000a95d */ /* 0x004fea0003900000 */
[----:B------:R-:W2:Y:S02]  /*ca70*/  @!P2 SYNCS.PHASECHK.TRANS64 P2, [R0+URZ+0x68], R6 ;  /* 0x000068060000a5a7 */ /* 0x000ea400080410ff */
[----:B--2---:R-:W-:Y:S05]  /*ca80*/  @!P2 BRA `(.L_x_208) ;  /* 0xfffffffc00f0a947 */ /* 0x004fea000383ffff */
[----:B------:R-:W-:Y:S05]  /*ca90*/  BRA `(.L_x_88) ;  /* 0xffffff8000c87947 */ /* 0x000fea000383ffff */
.L_x_92:
[----:B------:R-:W-:Y:S07]  /*caa0*/  MOV R0, UR21 ;  /* 0x0000001500007c02 */ /* 0x000fee0008000f00 */
.L_x_209:
[----:B-1----:R1:W2:Y:S02]  /*cab0*/  SYNCS.PHASECHK.TRANS64.TRYWAIT P0, [R0+URZ+0x40], R10 ;  /* 0x0000400a000075a7 */ /* 0x0022a400080011ff */
[----:B--2---:R-:W-:Y:S05]  /*cac0*/  @!P0 NANOSLEEP.SYNCS 0x989680 ;  /* 0x009896800000895d */ /* 0x004fea0003900000 */
[----:B------:R-:W2:Y:S02]  /*cad0*/  @!P0 SYNCS.PHASECHK.TRANS64 P0, [R0+URZ+0x40], R10 ;  /* 0x0000400a000085a7 */ /* 0x000ea400080010ff */
[----:B--2---:R-:W-:Y:S05]  /*cae0*/  @!P0 BRA `(.L_x_209) ;  /* 0xfffffffc00f08947 */ /* 0x004fea000383ffff */
[----:B------:R-:W-:Y:S05]  /*caf0*/  BRA `(.L_x_210) ;  /* 0xffffff8400247947 */ /* 0x000fea000383ffff */
.L_x_93:
[----:B------:R-:W-:Y:S07]  /*cb00*/  MOV R0, UR21 ;  /* 0x0000001500007c02 */ /* 0x000fee0008000f00 */
.L_x_211:
[----:B-1----:R1:W2:Y:S02]  /*cb10*/  SYNCS.PHASECHK.TRANS64.TRYWAIT P0, [R0+URZ+0x48], R10 ;  /* 0x0000480a000075a7 */ /* 0x0022a400080011ff */
[----:B--2---:R-:W-:Y:S05]  /*cb20*/  @!P0 NANOSLEEP.SYNCS 0x989680 ;  /* 0x009896800000895d */ /* 0x004fea0003900000 */
[----:B------:R-:W2:Y:S02]  /*cb30*/  @!P0 SYNCS.PHASECHK.TRANS64 P0, [R0+URZ+0x48], R10 ;  /* 0x0000480a000085a7 */ /* 0x000ea400080010ff */
[----:B--2---:R-:W-:Y:S05]  /*cb40*/  @!P0 BRA `(.L_x_211) ;  /* 0xfffffffc00f08947 */ /* 0x004fea000383ffff */
[----:B------:R-:W-:Y:S05]  /*cb50*/  BRA `(.L_x_212) ;  /* 0xffffff8400607947 */ /* 0x000fea000383ffff */
.L_x_94:
[----:B------:R-:W-:Y:S07]  /*cb60*/  MOV R0, UR21 ;  /* 0x0000001500007c02 */ /* 0x000fee0008000f00 */
.L_x_213:
[----:B-1----:R1:W2:Y:S02]  /*cb70*/  SYNCS.PHASECHK.TRANS64.TRYWAIT P0, [R0+URZ+0x50], R10 ;  /* 0x0000500a000075a7 */ /* 0x0022a400080011ff */
[----:B--2---:R-:W-:Y:S05]  /*cb80*/  @!P0 NANOSLEEP.SYNCS 0x989680 ;  /* 0x009896800000895d */ /* 0x004fea0003900000 */
[----:B------:R-:W2:Y:S02]  /*cb90*/  @!P0 SYNCS.PHASECHK.TRANS64 P0, [R0+URZ+0x50], R10 ;  /* 0x0000500a000085a7 */ /* 0x000ea400080010ff */
[----:B--2---:R-:W-:Y:S05]  /*cba0*/  @!P0 BRA `(.L_x_213) ;  /* 0xfffffffc00f08947 */ /* 0x004fea000383ffff */
[----:B------:R-:W-:Y:S05]  /*cbb0*/  BRA `(.L_x_214) ;  /* 0xffffff8400a07947 */ /* 0x000fea000383ffff */
.L_x_95:
[----:B------:R-:W-:Y:S07]  /*cbc0*/  MOV R0, UR21 ;  /* 0x0000001500007c02 */ /* 0x000fee0008000f00 */
.L_x_215:
[----:B-1----:R1:W2:Y:S02]  /*cbd0*/  SYNCS.PHASECHK.TRANS64.TRYWAIT P0, [R0+URZ+0x58], R10 ;  /* 0x0000580a000075a7 */ /* 0x0022a400080011ff */
[----:B--2---:R-:W-:Y:S05]  /*cbe0*/  @!P0 NANOSLEEP.SYNCS 0x989680 ;  /* 0x009896800000895d */ /* 0x004fea0003900000 */
[----:B------:R-:W2:Y:S02]  /*cbf0*/  @!P0 SYNCS.PHASECHK.TRANS64 P0, [R0+URZ+0x58], R10 ;  /* 0x0000580a000085a7 */ /* 0x000ea400080010ff */
[----:B--2---:R-:W-:Y:S05]  /*cc00*/  @!P0 BRA `(.L_x_215) ;  /* 0xfffffffc00f08947 */ /* 0x004fea000383ffff */
[----:B------:R-:W-:Y:S05]  /*cc10*/  BRA `(.L_x_216) ;  /* 0xffffff8400e47947 */ /* 0x000fea000383ffff */
.L_x_96:
[----:B------:R-:W-:Y:S07]  /*cc20*/  MOV R0, UR21 ;  /* 0x0000001500007c02 */ /* 0x000fee0008000f00 */
.L_x_217:
[----:B-1----:R1:W2:Y:S02]  /*cc30*/  SYNCS.PHASECHK.TRANS64.TRYWAIT P0, [R0+URZ+0x40], R9 ;  /* 0x00004009000075a7 */ /* 0x0022a400080011ff */
[----:B--2---:R-:W-:Y:S05]  /*cc40*/  @!P0 NANOSLEEP.SYNCS 0x989680 ;  /* 0x009896800000895d */ /* 0x004fea0003900000 */
[----:B------:R-:W2:Y:S02]  /*cc50*/  @!P0 SYNCS.PHASECHK.TRANS64 P0, [R0+URZ+0x40], R9 ;  /* 0x00004009000085a7 */ /* 0x000ea400080010ff */
[----:B--2---:R-:W-:Y:S05]  /*cc60*/  @!P0 BRA `(.L_x_217) ;  /* 0xfffffffc00f08947 */ /* 0x004fea000383ffff */
[----:B------:R-:W-:Y:S05]  /*cc70*/  BRA `(.L_x_218) ;  /* 0xffffff88002c7947 */ /* 0x000fea000383ffff */
.L_x_97:
[----:B------:R-:W-:Y:S07]  /*cc80*/  MOV R0, UR21 ;  /* 0x0000001500007c02 */ /* 0x000fee0008000f00 */
.L_x_219:
[----:B-1----:R1:W2:Y:S02]  /*cc90*/  SYNCS.PHASECHK.TRANS64.TRYWAIT P0, [R0+URZ+0x48], R9 ;  /* 0x00004809000075a7 */ /* 0x0022a400080011ff */
[----:B--2---:R-:W-:Y:S05]  /*cca0*/  @!P0 NANOSLEEP.SYNCS 0x989680 ;  /* 0x009896800000895d */ /* 0x004fea0003900000 */
[----:B------:R-:W2:Y:S02]  /*ccb0*/  @!P0 SYNCS.PHASECHK.TRANS64 P0, [R0+URZ+0x48], R9 ;  /* 0x00004809000085a7 */ /* 0x000ea400080010ff */
[----:B--2---:R-:W-:Y:S05]  /*ccc0*/  @!P0 BRA `(.L_x_219) ;  /* 0xfffffffc00f08947 */ /* 0x004fea000383ffff */
[----:B------:R-:W-:Y:S05]  /*ccd0*/  BRA `(.L_x_220) ;  /* 0xffffff8800747947 */ /* 0x000fea000383ffff */
.L_x_98:
[----:B------:R-:W-:Y:S07]  /*cce0*/  MOV R0, UR21 ;  /* 0x0000001500007c02 */ /* 0x000fee0008000f00 */
.L_x_221:
[----:B-1----:R1:W2:Y:S02]  /*ccf0*/  SYNCS.PHASECHK.TRANS64.TRYWAIT P0, [R0+URZ+0x50], R9 ;  /* 0x00005009000075a7 */ /* 0x0022a400080011ff */
[----:B--2---:R-:W-:Y:S05]  /*cd00*/  @!P0 NANOSLEEP.SYNCS 0x989680 ;  /* 0x009896800000895d */ /* 0x004fea0003900000 */
[----:B------:R-:W2:Y:S02]  /*cd10*/  @!P0 SYNCS.PHASECHK.TRANS64 P0, [R0+URZ+0x50], R9 ;  /* 0x00005009000085a7 */ /* 0x000ea400080010ff */
[----:B--2---:R-:W-:Y:S05]  /*cd20*/  @!P0 BRA `(.L_x_221) ;  /* 0xfffffffc00f08947 */ /* 0x004fea000383ffff */
[----:B------:R-:W-:Y:S05]  /*cd30*/  BRA `(.L_x_222) ;  /* 0xffffff8800bc7947 */ /* 0x000fea000383ffff */
.L_x_99:
[----:B------:R-:W-:Y:S07]  /*cd40*/  MOV R0, UR21 ;  /* 0x0000001500007c02 */ /* 0x000fee0008000f00 */
.L_x_223:
[----:B-1----:R1:W2:Y:S02]  /*cd50*/  SYNCS.PHASECHK.TRANS64.TRYWAIT P0, [R0+URZ+0x58], R9 ;  /* 0x00005809000075a7 */ /* 0x0022a400080011ff */
[----:B--2---:R-:W-:Y:S05]  /*cd60*/  @!P0 NANOSLEEP.SYNCS 0x989680 ;  /* 0x009896800000895d */ /* 0x004fea0003900000 */
[----:B------:R-:W2:Y:S02]  /*cd70*/  @!P0 SYNCS.PHASECHK.TRANS64 P0, [R0+URZ+0x58], R9 ;  /* 0x00005809000085a7 */ /* 0x000ea400080010ff */
[----:B--2---:R-:W-:Y:S05]  /*cd80*/  @!P0 BRA `(.L_x_223) ;  /* 0xfffffffc00f08947 */ /* 0x004fea000383ffff */
[----:B------:R-:W-:Y:S05]  /*cd90*/  BRA `(.L_x_224) ;  /* 0xffffff8c00007947 */ /* 0x000fea000383ffff */
.L_x_101:
[----:B------:R-:W-:-:S07]  /*cda0*/  MOV R0, UR21 ;  /* 0x0000001500007c02 */ /* 0x000fce0008000f00 */
.L_x_225:
[----:B-1----:R1:W3:Y:S02]  /*cdb0*/  SYNCS.PHASECHK.TRANS64.TRYWAIT P0, [R0+URZ+0x40], R10 ;  /* 0x0000400a000075a7 */ /* 0x0022e400080011ff */
[----:B---3--:R-:W-:Y:S05]  /*cdc0*/  @!P0 NANOSLEEP.SYNCS 0x989680 ;  /* 0x009896800000895d */ /* 0x008fea0003900000 */
[----:B------:R-:W3:Y:S02]  /*cdd0*/  @!P0 SYNCS.PHASECHK.TRANS64 P0, [R0+URZ+0x40], R10 ;  /* 0x0000400a000085a7 */ /* 0x000ee400080010ff */
[----:B---3--:R-:W-:Y:S05]  /*cde0*/  @!P0 BRA `(.L_x_225) ;  /* 0xfffffffc00f08947 */ /* 0x008fea000383ffff */
[----:B------:R-:W-:Y:S05]  /*cdf0*/  BRA `(.L_x_226) ;  /* 0xffffff8c00707947 */ /* 0x000fea000383ffff */
.L_x_102:
[----:B-1----:R-:W-:-:S07]  /*ce00*/  MOV R0, UR21 ;  /* 0x0000001500007c02 */ /* 0x002fce0008000f00 */
.L_x_227:
[----:B-1----:R1:W3:Y:S02]  /*ce10*/  SYNCS.PHASECHK.TRANS64.TRYWAIT P0, [R0+URZ+0x48], R10 ;  /* 0x0000480a000075a7 */ /* 0x0022e400080011ff */
[----:B---3--:R-:W-:Y:S05]  /*ce20*/  @!P0 NANOSLEEP.SYNCS 0x989680 ;  /* 0x009896800000895d */ /* 0x008fea0003900000 */
[----:B------:R-:W3:Y:S02]  /*ce30*/  @!P0 SYNCS.PHASECHK.TRANS64 P0, [R0+URZ+0x48], R10 ;  /* 0x0000480a000085a7 */ /* 0x000ee400080010ff */
[----:B---3--:R-:W-:Y:S05]  /*ce40*/  @!P0 BRA `(.L_x_227) ;  /* 0xfffffffc00f08947 */ /* 0x008fea000383ffff */
[----:B------:R-:W-:Y:S05]  /*ce50*/  BRA `(.L_x_228) ;  /* 0xffffff8c00607947 */ /* 0x000fea000383ffff */
.L_x_103:
[----:B------:R-:W-:-:S07]  /*ce60*/  MOV R2, UR21 ;  /* 0x0000001500027c02 */ /* 0x000fce0008000f00 */
.L_x_229:
[----:B-1----:R1:W3:Y:S02]  /*ce70*/  SYNCS.PHASECHK.TRANS64.TRYWAIT P0, [R2+URZ+0x50], R10 ;  /* 0x0000500a020075a7 */ /* 0x0022e400080011ff */
[----:B---3--:R-:W-:Y:S05]  /*ce80*/  @!P0 NANOSLEEP.SYNCS 0x989680 ;  /* 0x009896800000895d */ /* 0x008fea0003900000 */
[----:B------:R-:W3:Y:S02]  /*ce90*/  @!P0 SYNCS.PHASECHK.TRANS64 P0, [R2+URZ+0x50], R10 ;  /* 0x0000500a020085a7 */ /* 0x000ee400080010ff */
[----:B---3--:R-:W-:Y:S05]  /*cea0*/  @!P0 BRA `(.L_x_229) ;  /* 0xfffffffc00f08947 */ /* 0x008fea000383ffff */
[----:B------:R-:W-:Y:S05]  /*ceb0*/  BRA `(.L_x_230) ;  /* 0xffffff8c00547947 */ /* 0x000fea000383ffff */
.L_x_105:
[----:B-1----:R1:W2:Y:S02]  /*cec0*/  SYNCS.PHASECHK.TRANS64.TRYWAIT P0, [R0+URZ+0x70], R2 ;  /* 0x00007002000075a7 */ /* 0x0022a400080011ff */
[----:B--2---:R-:W-:Y:S05]  /*ced0*/  @!P0 NANOSLEEP.SYNCS 0x989680 ;  /* 0x009896800000895d */ /* 0x004fea0003900000 */
[----:B------:R-:W2:Y:S02]  /*cee0*/  @!P0 SYNCS.PHASECHK.TRANS64 P0, [R0+URZ+0x70], R2 ;  /* 0x00007002000085a7 */ /* 0x000ea400080010ff */
[----:B--2---:R-:W-:Y:S05]  /*cef0*/  @!P0 BRA `(.L_x_105) ;  /* 0xfffffffc00f08947 */ /* 0x004fea000383ffff */
[----:B------:R-:W-:Y:S05]  /*cf00*/  BRA `(.L_x_231) ;  /* 0xffffff9000207947 */ /* 0x000fea000383ffff */
.L_x_116:
[----:B-1----:R-:W-:Y:S04]  /*cf10*/  MOV R2, UR43 ;  /* 0x0000002b00027c02 */ /* 0x002fe80008000f00 */
[----:B------:R1:W3:Y:S03]  /*cf20*/  SYNCS.PHASECHK.TRANS64.TRYWAIT P1, [R2+URZ+0x20], R3 ;  /* 0x00002003020075a7 */ /* 0x0002e600080211ff */
[----:B---3--:R-:W-:Y:S05]  /*cf30*/  @!P1 NANOSLEEP.SYNCS 0x989680 ;  /* 0x009896800000995d */ /* 0x008fea0003900000 */
[----:B------:R-:W3:Y:S02]  /*cf40*/  @!P1 SYNCS.PHASECHK.TRANS64 P1, [R2+URZ+0x20], R3 ;  /* 0x00002003020095a7 */ /* 0x000ee400080210ff */
[----:B---3--:R-:W-:Y:S05]  /*cf50*/  @!P1 BRA `(.L_x_116) ;  /* 0xfffffffc00ec9947 */ /* 0x008fea000383ffff */
[----:B------:R-:W-:Y:S05]  /*cf60*/  BRA `(.L_x_115) ;  /* 0xffffffa000087947 */ /* 0x000fea000383ffff */
.L_x_118:
[----:B-1----:R1:W4:Y:S02]  /*cf70*/  SYNCS.PHASECHK.TRANS64.TRYWAIT P0, [R109+URZ+0x90], R0 ;  /* 0x000090006d0075a7 */ /* 0x00232400080011ff */
[----:B----4-:R-:W-:Y:S05]  /*cf80*/  @!P0 NANOSLEEP.SYNCS 0x989680 ;  /* 0x009896800000895d */ /* 0x010fea0003900000 */
[----:B------:R-:W4:Y:S02]  /*cf90*/  @!P0 SYNCS.PHASECHK.TRANS64 P0, [R109+URZ+0x90], R0 ;  /* 0x000090006d0085a7 */ /* 0x000f2400080010ff */
[----:B----4-:R-:W-:Y:S05]  /*cfa0*/  @!P0 BRA `(.L_x_118) ;  /* 0xfffffffc00f08947 */ /* 0x010fea000383ffff */
[----:B------:R-:W-:Y:S05]  /*cfb0*/  BRA `(.L_x_117) ;  /* 0xffffffa000407947 */ /* 0x000fea000383ffff */
.L_x_127:
[----:B-1----:R1:W2:Y:S02]  /*cfc0*/  SYNCS.PHASECHK.TRANS64.TRYWAIT P0, [R2+URZ+0x20], R0 ;  /* 0x00002000020075a7 */ /* 0x0022a400080011ff */
[----:B--2---:R-:W-:Y:S05]  /*cfd0*/  @!P0 NANOSLEEP.SYNCS 0x989680 ;  /* 0x009896800000895d */ /* 0x004fea0003900000 */
[----:B------:R-:W2:Y:S02]  /*cfe0*/  @!P0 SYNCS.PHASECHK.TRANS64 P0, [R2+URZ+0x20], R0 ;  /* 0x00002000020085a7 */ /* 0x000ea400080010ff */
[----:B--2---:R-:W-:Y:S05]  /*cff0*/  @!P0 BRA `(.L_x_127) ;  /* 0xfffffffc00f08947 */ /* 0x004fea000383ffff */
[----:B------:R-:W-:Y:S05]  /*d000*/  BRA `(.L_x_126) ;  /* 0xffffffa8006c7947 */ /* 0x000fea000383ffff */
.L_x_135:
[----:B-1----:R1:W2:Y:S02]  /*d010*/  SYNCS.PHASECHK.TRANS64.TRYWAIT P0, [R0+URZ+0x20], R6 ;  /* 0x00002006000075a7 */ /* 0x0022a400080011ff */
[----:B--2---:R-:W-:Y:S05]  /*d020*/  @!P0 NANOSLEEP.SYNCS 0x989680 ;  /* 0x009896800000895d */ /* 0x004fea0003900000 */
[----:B------:R-:W2:Y:S02]  /*d030*/  @!P0 SYNCS.PHASECHK.TRANS64 P0, [R0+URZ+0x20], R6 ;  /* 0x00002006000085a7 */ /* 0x000ea400080010ff */
[----:B--2---:R-:W-:Y:S05]  /*d040*/  @!P0 BRA `(.L_x_135) ;  /* 0xfffffffc00f08947 */ /* 0x004fea000383ffff */
[----:B------:R-:W-:Y:S05]  /*d050*/  BRA `(.L_x_134) ;  /* 0xffffffb000e07947 */ /* 0x000fea000383ffff */
.L_x_143:
[----:B-1----:R1:W2:Y:S02]  /*d060*/  SYNCS.PHASECHK.TRANS64.TRYWAIT P0, [R0+URZ+0x20], R6 ;  /* 0x00002006000075a7 */ /* 0x0022a400080011ff */
[----:B--2---:R-:W-:Y:S05]  /*d070*/  @!P0 NANOSLEEP.SYNCS 0x989680 ;  /* 0x009896800000895d */ /* 0x004fea0003900000 */
[----:B------:R-:W2:Y:S02]  /*d080*/  @!P0 SYNCS.PHASECHK.TRANS64 P0, [R0+URZ+0x20], R6 ;  /* 0x00002006000085a7 */ /* 0x000ea400080010ff */
[----:B--2---:R-:W-:Y:S05]  /*d090*/  @!P0 BRA `(.L_x_143) ;  /* 0xfffffffc00f08947 */ /* 0x004fea000383ffff */
[----:B------:R-:W-:Y:S05]  /*d0a0*/  BRA `(.L_x_142) ;  /* 0xffffffbc00587947 */ /* 0x000fea000383ffff */
.L_x_151:
[----:B-1----:R1:W2:Y:S02]  /*d0b0*/  SYNCS.PHASECHK.TRANS64.TRYWAIT P0, [R0+URZ+0x20], R6 ;  /* 0x00002006000075a7 */ /* 0x0022a400080011ff */
[----:B--2---:R-:W-:Y:S05]  /*d0c0*/  @!P0 NANOSLEEP.SYNCS 0x989680 ;  /* 0x009896800000895d */ /* 0x004fea0003900000 */
[----:B------:R-:W2:Y:S02]  /*d0d0*/  @!P0 SYNCS.PHASECHK.TRANS64 P0, [R0+URZ+0x20], R6 ;  /* 0x00002006000085a7 */ /* 0x000ea400080010ff */
[----:B--2---:R-:W-:Y:S05]  /*d0e0*/  @!P0 BRA `(.L_x_151) ;  /* 0xfffffffc00f08947 */ /* 0x004fea000383ffff */
[----:B------:R-:W-:Y:S05]  /*d0f0*/  BRA `(.L_x_150) ;  /* 0xffffffc400d47947 */ /* 0x000fea000383ffff */
.L_x_159:
[----:B-1----:R1:W2:Y:S02]  /*d100*/  SYNCS.PHASECHK.TRANS64.TRYWAIT P0, [R0+URZ+0x20], R6 ;  /* 0x00002006000075a7 */ /* 0x0022a400080011ff */
[----:B--2---:R-:W-:Y:S05]  /*d110*/  @!P0 NANOSLEEP.SYNCS 0x989680 ;  /* 0x009896800000895d */ /* 0x004fea0003900000 */
[----:B------:R-:W2:Y:S02]  /*d120*/  @!P0 SYNCS.PHASECHK.TRANS64 P0, [R0+URZ+0x20], R6 ;  /* 0x00002006000085a7 */ /* 0x000ea400080010ff */
[----:B--2---:R-:W-:Y:S05]  /*d130*/  @!P0 BRA `(.L_x_159) ;  /* 0xfffffffc00f08947 */ /* 0x004fea000383ffff */
[----:B------:R-:W-:Y:S05]  /*d140*/  BRA `(.L_x_158) ;  /* 0xffffffd000647947 */ /* 0x000fea000383ffff */
.L_x_167:
[----:B-1----:R1:W2:Y:S02]  /*d150*/  SYNCS.PHASECHK.TRANS64.TRYWAIT P0, [R0+URZ+0x20], R6 ;  /* 0x00002006000075a7 */ /* 0x0022a400080011ff */
[----:B--2---:R-:W-:Y:S05]  /*d160*/  @!P0 NANOSLEEP.SYNCS 0x989680 ;  /* 0x009896800000895d */ /* 0x004fea0003900000 */
[----:B------:R-:W2:Y:S02]  /*d170*/  @!P0 SYNCS.PHASECHK.TRANS64 P0, [R0+URZ+0x20], R6 ;  /* 0x00002006000085a7 */ /* 0x000ea400080010ff */
[----:B--2---:R-:W-:Y:S05]  /*d180*/  @!P0 BRA `(.L_x_167) ;  /* 0xfffffffc00f08947 */ /* 0x004fea000383ffff */
[----:B------:R-:W-:Y:S05]  /*d190*/  BRA `(.L_x_166) ;  /* 0xffffffd800e87947 */ /* 0x000fea000383ffff */
.L_x_175:
[----:B--2---:R2:W3:Y:S02]  /*d1a0*/  SYNCS.PHASECHK.TRANS64.TRYWAIT P0, [R0+URZ+0x20], R116 ;  /* 0x00002074000075a7 */ /* 0x0044e400080011ff */
[----:B---3--:R-:W-:Y:S05]  /*d1b0*/  @!P0 NANOSLEEP.SYNCS 0x989680 ;  /* 0x009896800000895d */ /* 0x008fea0003900000 */
[----:B------:R-:W3:Y:S02]  /*d1c0*/  @!P0 SYNCS.PHASECHK.TRANS64 P0, [R0+URZ+0x20], R116 ;  /* 0x00002074000085a7 */ /* 0x000ee400080010ff */
[----:B---3--:R-:W-:Y:S05]  /*d1d0*/  @!P0 BRA `(.L_x_175) ;  /* 0xfffffffc00f08947 */ /* 0x008fea000383ffff */
[----:B------:R-:W-:Y:S05]  /*d1e0*/  BRA `(.L_x_174) ;  /* 0xffffffe4006c7947 */ /* 0x000fea000383ffff */
        .weak           $__internal_0_$__cuda_sm10x_tcgen05_guardrail_trap_col_being_dealloced_not_returned_by_alloc
        .type           $__internal_0_$__cuda_sm10x_tcgen05_guardrail_trap_col_being_dealloced_not_returned_by_alloc,@function
        .size           $__internal_0_$__cuda_sm10x_tcgen05_guardrail_trap_col_being_dealloced_not_returned_by_alloc,($__internal_1_$__cuda_sm10x_tcgen05_guardrail_trap_phase_invalid_during_alloc - $__internal_0_$__cuda_sm10x_tcgen05_guardrail_trap_col_being_dealloced_not_returned_by_alloc)
$__internal_0_$__cuda_sm10x_tcgen05_guardrail_trap_col_being_dealloced_not_returned_by_alloc:
[----:B------:R-:W-:Y:S05]  /*d1f0*/  BPT.TRAP 0x1 ;  /* 0x000000040000795c */ /* 0x000fea0000300000 */
[----:B------:R-:W-:-:S04]  /*d200*/  HFMA2 R3, -RZ, RZ, 0, 0 ;  /* 0x00000000ff037431 */ /* 0x000fc800000001ff */
[----:B------:R-:W-:Y:S05]  /*d210*/  RET.REL.NODEC R2 `(_ZN7cutlass13device_kernelINS_4gemm6kernel13GemmUniversalIN4cute5tupleIJiiiiEEENS1_10collective13CollectiveMmaINS1_35MainloopSm100TmaUmmaWarpSpecializedILi2ELi2ELi2ENS5_IJNS4_1CILi2EEESB_NSA_ILi1EEEEEEEENS5_IJNSA_ILi256EEESF_NSA_ILi64EEEEEEfNS5_IJlSC_lEEEfSI_NS4_8TiledMMAINS4_8MMA_AtomIJNS4_23SM100_MMA_TF32_2x1SM_SSINS_10tfloat32_tESM_fLi256ELi256ELNS4_4UMMA5MajorE0ELSO_0ELNSN_7ScaleInE0ELSP_0EEEEEENS4_6LayoutINS5_IJSC_SC_SC_EEENS5_IJNSA_ILi0EEESU_SU_EEEEENS5_IJNS4_10UnderscoreESX_SX_EEEEENS4_28SM100_TMA_2SM_LOAD_MULTICASTENS4_14ComposedLayoutINS4_7SwizzleILi3ELi4ELi3EEENS4_18smem_ptr_flag_bitsILi32EEENSS_INS5_IJNSA_ILi8EEENSA_ILi32EEEEEENS5_IJS17_SC_EEEEEEEvNS4_8identityENS4_18SM100_TMA_2SM_LOADES1B_vS1C_EENS_8epilogue10collective18CollectiveEpilogueINS1F_23Sm100TmaWarpSpecializedILi4ELi2ELi32ELb1ELb0EEEJNS5_IJNSA_ILi128EEESF_SG_EEENS5_IJNSS_IS1K_SC_EENSS_IS17_SC_EEEEEfSI_fSI_NS1F_6fusion15FusionCallbacksIS1J_NS1P_17LinearCombinationIffffLNS_15FloatRoundStyleE2EEES1L_S1O_JEEENS4_5SM1004TMEM4LOAD26SM100_TMEM_LOAD_32dp32b32xENS4_13SM90_TMA_LOADES1B_NS4_39AutoVectorizingCopyWithAssumedAlignmentILi128EEENS4_14SM90_TMA_STOREES1B_S21_S21_EEEvvEEEEvNT_6ParamsE) ;  /* 0xffffff2c02787950 */ /* 0x000fea0003c3ffff */
        .weak           $__internal_1_$__cuda_sm10x_tcgen05_guardrail_trap_phase_invalid_during_alloc
        .type           $__internal_1_$__cuda_sm10x_tcgen05_guardrail_trap_phase_invalid_during_alloc,@function
        .size           $__internal_1_$__cuda_sm10x_tcgen05_guardrail_trap_phase_invalid_during_alloc,($__internal_2_$__cuda_sm10x_tcgen05_guardrail_trap_unallocated_columns_being_dealloced - $__internal_1_$__cuda_sm10x_tcgen05_guardrail_trap_phase_invalid_during_alloc)
$__internal_1_$__cuda_sm10x_tcgen05_guardrail_trap_phase_invalid_during_alloc:
[----:B------:R-:W-:Y:S05]  /*d220*/  BPT.TRAP 0x1 ;  /* 0x000000040000795c */ /* 0x000fea0000300000 */
[----:B------:R-:W-:-:S04]  /*d230*/  MOV R5, 0x0 ;  /* 0x0000000000057802 */ /* 0x000fc80000000f00 */
[----:B------:R-:W-:Y:S05]  /*d240*/  RET.REL.NODEC R4 `(_ZN7cutlass13device_kernelINS_4gemm6kernel13GemmUniversalIN4cute5tupleIJiiiiEEENS1_10collective13CollectiveMmaINS1_35MainloopSm100TmaUmmaWarpSpecializedILi2ELi2ELi2ENS5_IJNS4_1CILi2EEESB_NSA_ILi1EEEEEEEENS5_IJNSA_ILi256EEESF_NSA_ILi64EEEEEEfNS5_IJlSC_lEEEfSI_NS4_8TiledMMAINS4_8MMA_AtomIJNS4_23SM100_MMA_TF32_2x1SM_SSINS_10tfloat32_tESM_fLi256ELi256ELNS4_4UMMA5MajorE0ELSO_0ELNSN_7ScaleInE0ELSP_0EEEEEENS4_6LayoutINS5_IJSC_SC_SC_EEENS5_IJNSA_ILi0EEESU_SU_EEEEENS5_IJNS4_10UnderscoreESX_SX_EEEEENS4_28SM100_TMA_2SM_LOAD_MULTICASTENS4_14ComposedLayoutINS4_7SwizzleILi3ELi4ELi3EEENS4_18smem_ptr_flag_bitsILi32EEENSS_INS5_IJNSA_ILi8EEENSA_ILi32EEEEEENS5_IJS17_SC_EEEEEEEvNS4_8identityENS4_18SM100_TMA_2SM_LOADES1B_vS1C_EENS_8epilogue10collective18CollectiveEpilogueINS1F_23Sm100TmaWarpSpecializedILi4ELi2ELi32ELb1ELb0EEEJNS5_IJNSA_ILi128EEESF_SG_EEENS5_IJNSS_IS1K_SC_EENSS_IS17_SC_EEEEEfSI_fSI_NS1F_6fusion15FusionCallbacksIS1J_NS1P_17LinearCombinationIffffLNS_15FloatRoundStyleE2EEES1L_S1O_JEEENS4_5SM1004TMEM4LOAD26SM100_TMEM_LOAD_32dp32b32xENS4_13SM90_TMA_LOADES1B_NS4_39AutoVectorizingCopyWithAssumedAlignmentILi128EEENS4_14SM90_TMA_STOREES1B_S21_S21_EEEvvEEEEvNT_6ParamsE) ;  /* 0xffffff2c046c7950 */ /* 0x000fea0003c3ffff */
        .weak           $__internal_2_$__cuda_sm10x_tcgen05_guardrail_trap_unallocated_columns_being_dealloced
        .type           $__internal_2_$__cuda_sm10x_tcgen05_guardrail_trap_unallocated_columns_being_dealloced,@function
        .size           $__internal_2_$__cuda_sm10x_tcgen05_guardrail_trap_unallocated_columns_being_dealloced,(.L_x_233 - $__internal_2_$__cuda_sm10x_tcgen05_guardrail_trap_unallocated_columns_being_dealloced)
$__internal_2_$__cuda_sm10x_tcgen05_guardrail_trap_unallocated_columns_being_dealloced:
[----:B------:R-:W-:Y:S05]  /*d250*/  BPT.TRAP 0x1 ;  /* 0x000000040000795c */ /* 0x000fea0000300000 */
[----:B------:R-:W-:-:S04]  /*d260*/  HFMA2 R3, -RZ, RZ, 0, 0 ;  /* 0x00000000ff037431 */ /* 0x000fc800000001ff */
[----:B------:R-:W-:Y:S05]  /*d270*/  RET.REL.NODEC R2 `(_ZN7cutlass13device_kernelINS_4gemm6kernel13GemmUniversalIN4cute5tupleIJiiiiEEENS1_10collective13CollectiveMmaINS1_35MainloopSm100TmaUmmaWarpSpecializedILi2ELi2ELi2ENS5_IJNS4_1CILi2EEESB_NSA_ILi1EEEEEEEENS5_IJNSA_ILi256EEESF_NSA_ILi64EEEEEEfNS5_IJlSC_lEEEfSI_NS4_8TiledMMAINS4_8MMA_AtomIJNS4_23SM100_MMA_TF32_2x1SM_SSINS_10tfloat32_tESM_fLi256ELi256ELNS4_4UMMA5MajorE0ELSO_0ELNSN_7ScaleInE0ELSP_0EEEEEENS4_6LayoutINS5_IJSC_SC_SC_EEENS5_IJNSA_ILi0EEESU_SU_EEEEENS5_IJNS4_10UnderscoreESX_SX_EEEEENS4_28SM100_TMA_2SM_LOAD_MULTICASTENS4_14ComposedLayoutINS4_7SwizzleILi3ELi4ELi3EEENS4_18smem_ptr_flag_bitsILi32EEENSS_INS5_IJNSA_ILi8EEENSA_ILi32EEEEEENS5_IJS17_SC_EEEEEEEvNS4_8identityENS4_18SM100_TMA_2SM_LOADES1B_vS1C_EENS_8epilogue10collective18CollectiveEpilogueINS1F_23Sm100TmaWarpSpecializedILi4ELi2ELi32ELb1ELb0EEEJNS5_IJNSA_ILi128EEESF_SG_EEENS5_IJNSS_IS1K_SC_EENSS_IS17_SC_EEEEEfSI_fSI_NS1F_6fusion15FusionCallbacksIS1J_NS1P_17LinearCombinationIffffLNS_15FloatRoundStyleE2EEES1L_S1O_JEEENS4_5SM1004TMEM4LOAD26SM100_TMEM_LOAD_32dp32b32xENS4_13SM90_TMA_LOADES1B_NS4_39AutoVectorizingCopyWithAssumedAlignmentILi128EEENS4_14SM90_TMA_STOREES1B_S21_S21_EEEvvEEEEvNT_6ParamsE) ;  /* 0xffffff2c02607950 */ /* 0x000fea0003c3ffff */
.L_x_232:
[----:B------:R-:W-:-:S00]  /*d280*/  BRA `(.L_x_232) ;  /* 0xfffffffc00fc7947 */ /* 0x000fc0000383ffff */
[----:B------:R-:W-:-:S00]  /*d290*/  NOP ;  /* 0x0000000000007918 */ /* 0x000fc00000000000 */
        /* <DEDUP_REMOVED lines=14> */
.L_x_233:


//--------------------- .nv.global.init           --------------------------
	.section	.nv.global.init,"aw",@progbits
.nv.global.init:
	.type		$str$27,@object
	.size		$str$27,($str$28 - $str$27)
$str$27:
        /*0000*/ 	.byte	0x28, 0x61, 0x64, 0x64, 0x72, 0x65, 0x73, 0x73, 0x20, 0x26, 0x20, 0x6d, 0x61, 0x73, 0x6b, 0x29
        /*0010*/ 	.byte	0x20, 0x3d, 0x3d, 0x20, 0x30, 0x00
	.type		$str$28,@object
	.size		$str$28,($str$26 - $str$28)
$str$28:
        /*0016*/ 	.byte	0x2f, 0x74, 0x6d, 0x70, 0x2f, 0x63, 0x75, 0x74, 0x6c, 0x61, 0x73, 0x73, 0x5f, 0x73, 0x77, 0x65
        /*0026*/ 	.byte	0x65, 0x70, 0x5f, 0x73, 0x72, 0x63, 0x2f, 0x69, 0x6e, 0x63, 0x6c, 0x75, 0x64, 0x65, 0x2f, 0x63
        /*0036*/ 	.byte	0x75, 0x74, 0x65, 0x2f, 0x70, 0x6f, 0x69, 0x6e, 0x74, 0x65, 0x72, 0x5f, 0x66, 0x6c, 0x61, 0x67
        /*0046*/ 	.byte	0x67, 0x65, 0x64, 0x2e, 0x68, 0x70, 0x70, 0x00
	.type		$str$26,@object
	.size		$str$26,($str$25 - $str$26)
$str$26:
        /*004e*/ 	.byte	0x2f, 0x74, 0x6d, 0x70, 0x2f, 0x63, 0x75, 0x74, 0x6c, 0x61, 0x73, 0x73, 0x5f, 0x73, 0x77, 0x65
        /*005e*/ 	.byte	0x65, 0x70, 0x5f, 0x73, 0x72, 0x63, 0x2f, 0x69, 0x6e, 0x63, 0x6c, 0x75, 0x64, 0x65, 0x2f, 0x63
        /*006e*/ 	.byte	0x75, 0x74, 0x65, 0x2f, 0x61, 0x74, 0x6f, 0x6d, 0x2f, 0x63, 0x6f, 0x70, 0x79, 0x5f, 0x74, 0x72
        /*007e*/ 	.byte	0x61, 0x69, 0x74, 0x73, 0x5f, 0x73, 0x6d, 0x31, 0x30, 0x30, 0x2e, 0x68, 0x70, 0x70, 0x00
	.type		$str$25,@object
	.size		$str$25,(__unnamed_1 - $str$25)
$str$25:
        /*008d*/ 	.byte	0x28, 0x28, 0x75, 0x69, 0x6e, 0x74, 0x33, 0x32, 0x5f, 0x74, 0x28, 0x74, 0x68, 0x72, 0x65, 0x61
        /*009d*/ 	.byte	0x64, 0x49, 0x64, 0x78, 0x2e, 0x78, 0x29, 0x20, 0x2f, 0x20, 0x33, 0x32, 0x29, 0x20, 0x25, 0x20
        /*00ad*/ 	.byte	0x34, 0x29, 0x20, 0x3d, 0x3d, 0x20, 0x28, 0x28, 0x28, 0x74, 0x6d, 0x65, 0x6d, 0x5f, 0x61, 0x64
        /*00bd*/ 	.byte	0x64, 0x72, 0x20, 0x3e, 0x3e, 0x20, 0x31, 0x36, 0x29, 0x20, 0x2f, 0x20, 0x33, 0x32, 0x29, 0x20
        /*00cd*/ 	.byte	0x25, 0x20, 0x34, 0x29, 0x00
	.type		__unnamed_1,@object
	.size		__unnamed_1,(__unnamed_2 - __unnamed_1)
__unnamed_1:
        /*00d2*/ 	.byte	0x61, 0x75, 0x74, 0x6f, 0x20, 0x63, 0x75, 0x74, 0x65, 0x3a, 0x3a, 0x61, 0x73, 0x5f, 0x70, 0x6f
        /* <DEDUP_REMOVED lines=23> */
        /*0252*/ 	.byte	0x43, 0x3c, 0x34, 0x30, 0x39, 0x36, 0x3e, 0x3e, 0x3e, 0x3e, 0x5d, 0x00
	.type		__unnamed_2,@object
	.size		__unnamed_2,(.L_2 - __unnamed_2)
__unnamed_2:
        /* <DEDUP_REMOVED lines=44> */
.L_2:


//--------------------- .nv.shared._ZN7cutlass13device_kernelINS_4gemm6kernel13GemmUniversalIN4cute5tupleIJiiiiEEENS1_10collective13CollectiveMmaINS1_35MainloopSm100TmaUmmaWarpSpecializedILi2ELi2ELi2ENS5_IJNS4_1CILi2EEESB_NSA_ILi1EEEEEEEENS5_IJNSA_ILi256EEESF_NSA_ILi64EEEEEEfNS5_IJlSC_lEEEfSI_NS4_8TiledMMAINS4_8MMA_AtomIJNS4_23SM100_MMA_TF32_2x1SM_SSINS_10tfloat32_tESM_fLi256ELi256ELNS4_4UMMA5MajorE0ELSO_0ELNSN_7ScaleInE0ELSP_0EEEEEENS4_6LayoutINS5_IJSC_SC_SC_EEENS5_IJNSA_ILi0EEESU_SU_EEEEENS5_IJNS4_10UnderscoreESX_SX_EEEEENS4_28SM100_TMA_2SM_LOAD_MULTICASTENS4_14ComposedLayoutINS4_7SwizzleILi3ELi4ELi3EEENS4_18smem_ptr_flag_bitsILi32EEENSS_INS5_IJNSA_ILi8EEENSA_ILi32EEEEEENS5_IJS17_SC_EEEEEEEvNS4_8identityENS4_18SM100_TMA_2SM_LOADES1B_vS1C_EENS_8epilogue10collective18CollectiveEpilogueINS1F_23Sm100TmaWarpSpecializedILi4ELi2ELi32ELb1ELb0EEEJNS5_IJNSA_ILi128EEESF_SG_EEENS5_IJNSS_IS1K_SC_EENSS_IS17_SC_EEEEEfSI_fSI_NS1F_6fusion15FusionCallbacksIS1J_NS1P_17LinearCombinationIffffLNS_15FloatRoundStyleE2EEES1L_S1O_JEEENS4_5SM1004TMEM4LOAD26SM100_TMEM_LOAD_32dp32b32xENS4_13SM90_TMA_LOADES1B_NS4_39AutoVectorizingCopyWithAssumedAlignmentILi128EEENS4_14SM90_TMA_STOREES1B_S21_S21_EEEvvEEEEvNT_6ParamsE --------------------------
	.section	.nv.shared._ZN7cutlass13device_kernelINS_4gemm6kernel13GemmUniversalIN4cute5tupleIJiiiiEEENS1_10collective13CollectiveMmaINS1_35MainloopSm100TmaUmmaWarpSpecializedILi2ELi2ELi2ENS5_IJNS4_1CILi2EEESB_NSA_ILi1EEEEEEEENS5_IJNSA_ILi256EEESF_NSA_ILi64EEEEEEfNS5_IJlSC_lEEEfSI_NS4_8TiledMMAINS4_8MMA_AtomIJNS4_23SM100_MMA_TF32_2x1SM_SSINS_10tfloat32_tESM_fLi256ELi256ELNS4_4UMMA5MajorE0ELSO_0ELNSN_7ScaleInE0ELSP_0EEEEEENS4_6LayoutINS5_IJSC_SC_SC_EEENS5_IJNSA_ILi0EEESU_SU_EEEEENS5_IJNS4_10UnderscoreESX_SX_EEEEENS4_28SM100_TMA_2SM_LOAD_MULTICASTENS4_14ComposedLayoutINS4_7SwizzleILi3ELi4ELi3EEENS4_18smem_ptr_flag_bitsILi32EEENSS_INS5_IJNSA_ILi8EEENSA_ILi32EEEEEENS5_IJS17_SC_EEEEEEEvNS4_8identityENS4_18SM100_TMA_2SM_LOADES1B_vS1C_EENS_8epilogue10collective18CollectiveEpilogueINS1F_23Sm100TmaWarpSpecializedILi4ELi2ELi32ELb1ELb0EEEJNS5_IJNSA_ILi128EEESF_SG_EEENS5_IJNSS_IS1K_SC_EENSS_IS17_SC_EEEEEfSI_fSI_NS1F_6fusion15FusionCallbacksIS1J_NS1P_17LinearCombinationIffffLNS_15FloatRoundStyleE2EEES1L_S1O_JEEENS4_5SM1004TMEM4LOAD26SM100_TMEM_LOAD_32dp32b32xENS4_13SM90_TMA_LOADES1B_NS4_39AutoVectorizingCopyWithAssumedAlignmentILi128EEENS4_14SM90_TMA_STOREES1B_S21_S21_EEEvvEEEEvNT_6ParamsE,"aw",@nobits
	.sectionflags	@""
	.align	16
	.zero		1024


//--------------------- .nv.shared.reserved.0     --------------------------
	.section	.nv.shared.reserved.0,"aw",@nobits
	.weak		__nv_reservedSMEM_offset_0_alias
	.size		__nv_reservedSMEM_offset_0_alias, 0, 64
	.other		__nv_reservedSMEM_offset_0_alias,@"STO_CUDA_RESERVED_SHARED STV_DEFAULT"
__nv_reservedSMEM_offset_0_alias:
	.zero		0
.nv.shared.reserved.0:
	.zero		64
	.weak		__nv_reservedSMEM_tcgen05_partition
	.type		__nv_reservedSMEM_tcgen05_partition,@object
	.size		__nv_reservedSMEM_tcgen05_partition,(.L_0 - __nv_reservedSMEM_tcgen05_partition)
__nv_reservedSMEM_tcgen05_partition:
	.zero		32
.L_0:


//--------------------- .nv.global                --------------------------
	.section	.nv.global,"aw",@nobits
.nv.global:
	.type		_ZN40_INTERNAL_0d7365f1_4_k_cu_249a41e1_187344cute1_E,@object
	.size		_ZN40_INTERNAL_0d7365f1_4_k_cu_249a41e1_187344cute1_E,(_ZN40_INTERNAL_0d7365f1_4_k_cu_249a41e1_187344cuda3std3__45__cpo6cbeginE - _ZN40_INTERNAL_0d7365f1_4_k_cu_249a41e1_187344cute1_E)
_ZN40_INTERNAL_0d7365f1_4_k_cu_249a41e1_187344cute1_E:
	.zero		1
	.type		_ZN40_INTERNAL_0d7365f1_4_k_cu_249a41e1_187344cuda3std3__45__cpo6cbeginE,@object
	.size		_ZN40_INTERNAL_0d7365f1_4_k_cu_249a41e1_187344cuda3std3__45__cpo6cbeginE,(_ZN40_INTERNAL_0d7365f1_4_k_cu_249a41e1_187344cuda3std3__48in_placeE - _ZN40_INTERNAL_0d7365f1_4_k_cu_249a41e1_187344cuda3std3__45__cpo6cbeginE)
_ZN40_INTERNAL_0d7365f1_4_k_cu_249a41e1_187344cuda3std3__45__cpo6cbeginE:
	.zero		1
	.type		_ZN40_INTERNAL_0d7365f1_4_k_cu_249a41e1_187344cuda3std3__48in_placeE,@object
	.size		_ZN40_INTERNAL_0d7365f1_4_k_cu_249a41e1_187344cuda3std3__48in_placeE,(_ZN40_INTERNAL_0d7365f1_4_k_cu_249a41e1_187344cuda3std6ranges3__45__cpo9iter_moveE - _ZN40_INTERNAL_0d7365f1_4_k_cu_249a41e1_187344cuda3std3__48in_placeE)
_ZN40_INTERNAL_0d7365f1_4_k_cu_249a41e1_187344cuda3std3__48in_placeE:
	.zero		1
	.type		_ZN40_INTERNAL_0d7365f1_4_k_cu_249a41e1_187344cuda3std6ranges3__45__cpo9iter_moveE,@object
	.size		_ZN40_INTERNAL_0d7365f1_4_k_cu_249a41e1_187344cuda3std6ranges3__45__cpo9iter_moveE,(_ZN40_INTERNAL_0d7365f1_4_k_cu_249a41e1_187344cuda3std3__45__cpo5beginE - _ZN40_INTERNAL_0d7365f1_4_k_cu_249a41e1_187344cuda3std6ranges3__45__cpo9iter_moveE)
_ZN40_INTERNAL_0d7365f1_4_k_cu_249a41e1_187344cuda3std6ranges3__45__cpo9iter_moveE:
	.zero		1
	.type		_ZN40_INTERNAL_0d7365f1_4_k_cu_249a41e1_187344cuda3std3__45__cpo5beginE,@object
	.size		_ZN40_INTERNAL_0d7365f1_4_k_cu_249a41e1_187344cuda3std3__45__cpo5beginE,(_ZN40_INTERNAL_0d7365f1_4_k_cu_249a41e1_187344cuda3std3__442_GLOBAL__N__0d7365f1_4_k_cu_249a41e1_187346ignoreE - _ZN40_INTERNAL_0d7365f1_4_k_cu_249a41e1_187344cuda3std3__45__cpo5beginE)
_ZN40_INTERNAL_0d7365f1_4_k_cu_249a41e1_187344cuda3std3__45__cpo5beginE:
	.zero		1
	.type		_ZN40_INTERNAL_0d7365f1_4_k_cu_249a41e1_187344cuda3std3__442_GLOBAL__N__0d7365f1_4_k_cu_249a41e1_187346ignoreE,@object
	.size		_ZN40_INTERNAL_0d7365f1_4_k_cu_249a41e1_187344cuda3std3__442_GLOBAL__N__0d7365f1_4_k_cu_249a41e1_187346ignoreE,(_ZN40_INTERNAL_0d7365f1_4_k_cu_249a41e1_187344cute7productE - _ZN40_INTERNAL_0d7365f1_4_k_cu_249a41e1_187344cuda3std3__442_GLOBAL__N__0d7365f1_4_k_cu_249a41e1_187346ignoreE)
_ZN40_INTERNAL_0d7365f1_4_k_cu_249a41e1_187344cuda3std3__442_GLOBAL__N__0d7365f1_4_k_cu_249a41e1_187346ignoreE:
	.zero		1
	.type		_ZN40_INTERNAL_0d7365f1_4_k_cu_249a41e1_187344cute7productE,@object
	.size		_ZN40_INTERNAL_0d7365f1_4_k_cu_249a41e1_187344cute7productE,(_ZN40_INTERNAL_0d7365f1_4_k_cu_249a41e1_187344cuda3std3__45__cpo3endE - _ZN40_INTERNAL_0d7365f1_4_k_cu_249a41e1_187344cute7productE)
_ZN40_INTERNAL_0d7365f1_4_k_cu_249a41e1_187344cute7productE:
	.zero		1
	.type		_ZN40_INTERNAL_0d7365f1_4_k_cu_249a41e1_187344cuda3std3__45__cpo3endE,@object
	.size		_ZN40_INTERNAL_0d7365f1_4_k_cu_249a41e1_187344cuda3std3__45__cpo3endE,(_ZN40_INTERNAL_0d7365f1_4_k_cu_249a41e1_187344cuda3std3__419piecewise_constructE - _ZN40_INTERNAL_0d7365f1_4_k_cu_249a41e1_187344cuda3std3__45__cpo3endE)
_ZN40_INTERNAL_0d7365f1_4_k_cu_249a41e1_187344cuda3std3__45__cpo3endE:
	.zero		1
	.type		_ZN40_INTERNAL_0d7365f1_4_k_cu_249a41e1_187344cuda3std3__419piecewise_constructE,@object
	.size		_ZN40_INTERNAL_0d7365f1_4_k_cu_249a41e1_187344cuda3std3__419piecewise_constructE,(_ZN40_INTERNAL_0d7365f1_4_k_cu_249a41e1_187344cuda3std3__45__cpo4cendE - _ZN40_INTERNAL_0d7365f1_4_k_cu_249a41e1_187344cuda3std3__419piecewise_constructE)
_ZN40_INTERNAL_0d7365f1_4_k_cu_249a41e1_187344cuda3std3__419piecewise_constructE:
	.zero		1
	.type		_ZN40_INTERNAL_0d7365f1_4_k_cu_249a41e1_187344cuda3std3__45__cpo4cendE,@object
	.size		_ZN40_INTERNAL_0d7365f1_4_k_cu_249a41e1_187344cuda3std3__45__cpo4cendE,(_ZN40_INTERNAL_0d7365f1_4_k_cu_249a41e1_187344cuda3std6ranges3__45__cpo4swapE - _ZN40_INTERNAL_0d7365f1_4_k_cu_249a41e1_187344cuda3std3__45__cpo4cendE)
_ZN40_INTERNAL_0d7365f1_4_k_cu_249a41e1_187344cuda3std3__45__cpo4cendE:
	.zero		1
	.type		_ZN40_INTERNAL_0d7365f1_4_k_cu_249a41e1_187344cuda3std6ranges3__45__cpo4swapE,@object
	.size		_ZN40_INTERNAL_0d7365f1_4_k_cu_249a41e1_187344cuda3std6ranges3__45__cpo4swapE,(.L_10 - _ZN40_INTERNAL_0d7365f1_4_k_cu_249a41e1_187344cuda3std6ranges3__45__cpo4swapE)
_ZN40_INTERNAL_0d7365f1_4_k_cu_249a41e1_187344cuda3std6ranges3__45__cpo4swapE:
	.zero		1
.L_10:


//--------------------- .nv.constant0._ZN7cutlass13device_kernelINS_4gemm6kernel13GemmUniversalIN4cute5tupleIJiiiiEEENS1_10collective13CollectiveMmaINS1_35MainloopSm100TmaUmmaWarpSpecializedILi2ELi2ELi2ENS5_IJNS4_1CILi2EEESB_NSA_ILi1EEEEEEEENS5_IJNSA_ILi256EEESF_NSA_ILi64EEEEEEfNS5_IJlSC_lEEEfSI_NS4_8TiledMMAINS4_8MMA_AtomIJNS4_23SM100_MMA_TF32_2x1SM_SSINS_10tfloat32_tESM_fLi256ELi256ELNS4_4UMMA5MajorE0ELSO_0ELNSN_7ScaleInE0ELSP_0EEEEEENS4_6LayoutINS5_IJSC_SC_SC_EEENS5_IJNSA_ILi0EEESU_SU_EEEEENS5_IJNS4_10UnderscoreESX_SX_EEEEENS4_28SM100_TMA_2SM_LOAD_MULTICASTENS4_14ComposedLayoutINS4_7SwizzleILi3ELi4ELi3EEENS4_18smem_ptr_flag_bitsILi32EEENSS_INS5_IJNSA_ILi8EEENSA_ILi32EEEEEENS5_IJS17_SC_EEEEEEEvNS4_8identityENS4_18SM100_TMA_2SM_LOADES1B_vS1C_EENS_8epilogue10collective18CollectiveEpilogueINS1F_23Sm100TmaWarpSpecializedILi4ELi2ELi32ELb1ELb0EEEJNS5_IJNSA_ILi128EEESF_SG_EEENS5_IJNSS_IS1K_SC_EENSS_IS17_SC_EEEEEfSI_fSI_NS1F_6fusion15FusionCallbacksIS1J_NS1P_17LinearCombinationIffffLNS_15FloatRoundStyleE2EEES1L_S1O_JEEENS4_5SM1004TMEM4LOAD26SM100_TMEM_LOAD_32dp32b32xENS4_13SM90_TMA_LOADES1B_NS4_39AutoVectorizingCopyWithAssumedAlignmentILi128EEENS4_14SM90_TMA_STOREES1B_S21_S21_EEEvvEEEEvNT_6ParamsE --------------------------
	.section	.nv.constant0._ZN7cutlass13device_kernelINS_4gemm6kernel13GemmUniversalIN4cute5tupleIJiiiiEEENS1_10collective13CollectiveMmaINS1_35MainloopSm100TmaUmmaWarpSpecializedILi2ELi2ELi2ENS5_IJNS4_1CILi2EEESB_NSA_ILi1EEEEEEEENS5_IJNSA_ILi256EEESF_NSA_ILi64EEEEEEfNS5_IJlSC_lEEEfSI_NS4_8TiledMMAINS4_8MMA_AtomIJNS4_23SM100_MMA_TF32_2x1SM_SSINS_10tfloat32_tESM_fLi256ELi256ELNS4_4UMMA5MajorE0ELSO_0ELNSN_7ScaleInE0ELSP_0EEEEEENS4_6LayoutINS5_IJSC_SC_SC_EEENS5_IJNSA_ILi0EEESU_SU_EEEEENS5_IJNS4_10UnderscoreESX_SX_EEEEENS4_28SM100_TMA_2SM_LOAD_MULTICASTENS4_14ComposedLayoutINS4_7SwizzleILi3ELi4ELi3EEENS4_18smem_ptr_flag_bitsILi32EEENSS_INS5_IJNSA_ILi8EEENSA_ILi32EEEEEENS5_IJS17_SC_EEEEEEEvNS4_8identityENS4_18SM100_TMA_2SM_LOADES1B_vS1C_EENS_8epilogue10collective18CollectiveEpilogueINS1F_23Sm100TmaWarpSpecializedILi4ELi2ELi32ELb1ELb0EEEJNS5_IJNSA_ILi128EEESF_SG_EEENS5_IJNSS_IS1K_SC_EENSS_IS17_SC_EEEEEfSI_fSI_NS1F_6fusion15FusionCallbacksIS1J_NS1P_17LinearCombinationIffffLNS_15FloatRoundStyleE2EEES1L_S1O_JEEENS4_5SM1004TMEM4LOAD26SM100_TMEM_LOAD_32dp32b32xENS4_13SM90_TMA_LOADES1B_NS4_39AutoVectorizingCopyWithAssumedAlignmentILi128EEENS4_14SM90_TMA_STOREES1B_S21_S21_EEEvvEEEEvNT_6ParamsE,"a",@progbits
	.sectionflags	@""
	.align	4
.nv.constant0._ZN7cutlass13device_kernelINS_4gemm6kernel13GemmUniversalIN4cute5tupleIJiiiiEEENS1_10collective13CollectiveMmaINS1_35MainloopSm100TmaUmmaWarpSpecializedILi2ELi2ELi2ENS5_IJNS4_1CILi2EEESB_NSA_ILi1EEEEEEEENS5_IJNSA_ILi256EEESF_NSA_ILi64EEEEEEfNS5_IJlSC_lEEEfSI_NS4_8TiledMMAINS4_8MMA_AtomIJNS4_23SM100_MMA_TF32_2x1SM_SSINS_10tfloat32_tESM_fLi256ELi256ELNS4_4UMMA5MajorE0ELSO_0ELNSN_7ScaleInE0ELSP_0EEEEEENS4_6LayoutINS5_IJSC_SC_SC_EEENS5_IJNSA_ILi0EEESU_SU_EEEEENS5_IJNS4_10UnderscoreESX_SX_EEEEENS4_28SM100_TMA_2SM_LOAD_MULTICASTENS4_14ComposedLayoutINS4_7SwizzleILi3ELi4ELi3EEENS4_18smem_ptr_flag_bitsILi32EEENSS_INS5_IJNSA_ILi8EEENSA_ILi32EEEEEENS5_IJS17_SC_EEEEEEEvNS4_8identityENS4_18SM100_TMA_2SM_LOADES1B_vS1C_EENS_8epilogue10collective18CollectiveEpilogueINS1F_23Sm100TmaWarpSpecializedILi4ELi2ELi32ELb1ELb0EEEJNS5_IJNSA_ILi128EEESF_SG_EEENS5_IJNSS_IS1K_SC_EENSS_IS17_SC_EEEEEfSI_fSI_NS1F_6fusion15FusionCallbacksIS1J_NS1P_17LinearCombinationIffffLNS_15FloatRoundStyleE2EEES1L_S1O_JEEENS4_5SM1004TMEM4LOAD26SM100_TMEM_LOAD_32dp32b32xENS4_13SM90_TMA_LOADES1B_NS4_39AutoVectorizingCopyWithAssumedAlignmentILi128EEENS4_14SM90_TMA_STOREES1B_S21_S21_EEEvvEEEEvNT_6ParamsE:
	.zero		2944


//--------------------- SYMBOLS --------------------------

	.type		.nv.reservedSmem.offset0,@object
	.size		.nv.reservedSmem.offset0,0x4
	.type		.nv.reservedSmem.cap,@object
	.size		.nv.reservedSmem.cap,0x4
	.type		__assertfail,@function
